//
// Generated by NVIDIA NVVM Compiler
//
// Compiler Build ID: CL-36424714
// Cuda compilation tools, release 13.0, V13.0.88
// Based on NVVM 20.0.0
//

.version 9.0
.target sm_100
.address_size 64

	// .globl	radial_blur
.global .align 4 .b8 __cudart_i2opi_f[24] = {65, 144, 67, 60, 153, 149, 98, 219, 192, 221, 52, 245, 209, 87, 39, 252, 41, 21, 68, 78, 110, 131, 249, 162};

.visible .entry radial_blur(
	.param .u64 .ptr .align 1 radial_blur_param_0,
	.param .u64 .ptr .align 1 radial_blur_param_1,
	.param .u32 radial_blur_param_2,
	.param .u32 radial_blur_param_3,
	.param .f32 radial_blur_param_4,
	.param .f32 radial_blur_param_5,
	.param .f32 radial_blur_param_6
)
{
	.local .align 4 .b8 	__local_depot0[28];
	.reg .b64 	%SP;
	.reg .b64 	%SPL;
	.reg .pred 	%p<27>;
	.reg .b16 	%rs<9>;
	.reg .b32 	%r<115>;
	.reg .b32 	%f<138>;
	.reg .b64 	%rd<47>;
	.reg .b64 	%fd<5>;

	mov.u64 	%SPL, __local_depot0;
	ld.param.u64 	%rd14, [radial_blur_param_0];
	ld.param.u32 	%r36, [radial_blur_param_2];
	ld.param.u32 	%r38, [radial_blur_param_3];
	ld.param.f32 	%f25, [radial_blur_param_4];
	ld.param.f32 	%f26, [radial_blur_param_5];
	ld.param.f32 	%f27, [radial_blur_param_6];
	add.u64 	%rd1, %SPL, 0;
	add.u64 	%rd2, %SPL, 0;
	mov.u32 	%r39, %ctaid.x;
	mov.u32 	%r40, %ntid.x;
	mov.u32 	%r41, %tid.x;
	mad.lo.s32 	%r1, %r39, %r40, %r41;
	mov.u32 	%r42, %ctaid.y;
	mov.u32 	%r43, %ntid.y;
	mov.u32 	%r44, %tid.y;
	mad.lo.s32 	%r45, %r42, %r43, %r44;
	setp.ge.s32 	%p1, %r1, %r36;
	setp.ge.s32 	%p2, %r45, %r38;
	or.pred  	%p3, %p1, %p2;
	@%p3 bra 	$L__BB0_22;
	cvt.rn.f32.s32 	%f29, %r36;
	mul.f32 	%f1, %f25, %f29;
	cvt.rn.f32.u32 	%f30, %r38;
	mul.f32 	%f2, %f26, %f30;
	cvt.rn.f32.s32 	%f31, %r1;
	sub.f32 	%f32, %f31, %f1;
	cvt.rn.f32.u32 	%f33, %r45;
	sub.f32 	%f34, %f33, %f2;
	mul.f32 	%f35, %f34, %f34;
	fma.rn.f32 	%f36, %f32, %f32, %f35;
	sqrt.rn.f32 	%f3, %f36;
	abs.f32 	%f37, %f27;
	mul.f32 	%f38, %f37, %f3;
	mul.f32 	%f39, %f38, 0f3DCCCCCD;
	min.f32 	%f40, %f39, 0f42000000;
	cvt.rzi.s32.f32 	%r3, %f40;
	max.s32 	%r4, %r3, 1;
	abs.f32 	%f41, %f32;
	abs.f32 	%f42, %f34;
	setp.gt.f32 	%p4, %f42, %f41;
	selp.f32 	%f43, %f42, %f41, %p4;
	selp.f32 	%f44, %f41, %f42, %p4;
	div.rn.f32 	%f45, %f44, %f43;
	mul.f32 	%f46, %f45, %f45;
	fma.rn.f32 	%f47, %f46, 0f3B33710B, 0fBC807748;
	fma.rn.f32 	%f48, %f47, %f46, 0f3D2CDAB2;
	fma.rn.f32 	%f49, %f48, %f46, 0fBD992D10;
	fma.rn.f32 	%f50, %f49, %f46, 0f3DD9EA6C;
	fma.rn.f32 	%f51, %f50, %f46, 0fBE117CB1;
	fma.rn.f32 	%f52, %f51, %f46, 0f3E4CBCE0;
	fma.rn.f32 	%f53, %f52, %f46, 0fBEAAAA7D;
	mul.f32 	%f54, %f46, %f53;
	fma.rn.f32 	%f55, %f54, %f45, %f45;
	neg.f32 	%f56, %f55;
	fma.rn.f32 	%f57, 0f3F6EE581, 0f3FD774EB, %f56;
	selp.f32 	%f58, %f57, %f55, %p4;
	selp.f32 	%f59, 0f3F6EE581, 0f3FEEE581, %p4;
	selp.f32 	%f60, %f55, %f56, %p4;
	mov.b32 	%r47, %f32;
	fma.rn.f32 	%f61, %f59, 0f3FD774EB, %f60;
	setp.lt.s32 	%p5, %r47, 0;
	selp.f32 	%f62, %f61, %f58, %p5;
	add.f32 	%f63, %f41, %f42;
	setp.eq.f32 	%p6, %f43, 0f00000000;
	selp.f32 	%f64, 0f40490FDB, 0f00000000, %p5;
	setp.eq.f32 	%p7, %f41, %f42;
	selp.f32 	%f65, 0f4016CBE4, 0f3F490FDB, %p5;
	selp.f32 	%f66, %f65, %f62, %p7;
	selp.f32 	%f67, %f64, %f66, %p6;
	abs.f32 	%f68, %f63;
	setp.nan.f32 	%p8, %f68, %f68;
	copysign.f32 	%f69, %f34, %f67;
	selp.f32 	%f4, %f63, %f69, %p8;
	add.s32 	%r48, %r4, -1;
	cvt.rn.f32.u32 	%f5, %r48;
	add.s32 	%r5, %r36, -1;
	add.s32 	%r6, %r38, -1;
	cvta.to.global.u64 	%rd3, %rd14;
	mov.f32 	%f131, 0f00000000;
	mov.b32 	%r106, 0;
	mov.u64 	%rd28, __cudart_i2opi_f;
	mov.f32 	%f132, %f131;
	mov.f32 	%f133, %f131;
	mov.f32 	%f134, %f131;
$L__BB0_2:
	setp.lt.s32 	%p9, %r3, 2;
	mov.f32 	%f135, 0f00000000;
	@%p9 bra 	$L__BB0_4;
	cvt.rn.f32.u32 	%f71, %r106;
	div.rn.f32 	%f72, %f71, %f5;
	add.f32 	%f135, %f72, 0fBF000000;
$L__BB0_4:
	fma.rn.f32 	%f12, %f27, %f135, %f4;
	mul.f32 	%f73, %f12, 0f3F22F983;
	cvt.rni.s32.f32 	%r114, %f73;
	cvt.rn.f32.s32 	%f74, %r114;
	fma.rn.f32 	%f75, %f74, 0fBFC90FDA, %f12;
	fma.rn.f32 	%f76, %f74, 0fB3A22168, %f75;
	fma.rn.f32 	%f137, %f74, 0fA7C234C5, %f76;
	abs.f32 	%f14, %f12;
	setp.ltu.f32 	%p10, %f14, 0f47CE4780;
	mov.u32 	%r110, %r114;
	mov.f32 	%f136, %f137;
	@%p10 bra 	$L__BB0_12;
	setp.neu.f32 	%p11, %f14, 0f7F800000;
	@%p11 bra 	$L__BB0_7;
	mov.f32 	%f79, 0f00000000;
	mul.rn.f32 	%f136, %f12, %f79;
	mov.b32 	%r110, 0;
	bra.uni 	$L__BB0_12;
$L__BB0_7:
	mov.b32 	%r9, %f12;
	mov.b64 	%rd45, 0;
	mov.b32 	%r107, 0;
	mov.u64 	%rd43, __cudart_i2opi_f;
	mov.u64 	%rd44, %rd2;
$L__BB0_8:
	.pragma "nounroll";
	ld.global.nc.u32 	%r50, [%rd43];
	shl.b32 	%r51, %r9, 8;
	or.b32  	%r52, %r51, -2147483648;
	mad.wide.u32 	%rd20, %r50, %r52, %rd45;
	shr.u64 	%rd45, %rd20, 32;
	st.local.u32 	[%rd44], %rd20;
	add.s32 	%r107, %r107, 1;
	add.s64 	%rd44, %rd44, 4;
	add.s64 	%rd43, %rd43, 4;
	setp.ne.s32 	%p12, %r107, 6;
	@%p12 bra 	$L__BB0_8;
	shr.u32 	%r53, %r9, 23;
	st.local.u32 	[%rd2+24], %rd45;
	and.b32  	%r12, %r53, 31;
	and.b32  	%r54, %r53, 224;
	add.s32 	%r55, %r54, -128;
	shr.u32 	%r56, %r55, 5;
	mul.wide.u32 	%rd21, %r56, 4;
	sub.s64 	%rd10, %rd2, %rd21;
	ld.local.u32 	%r108, [%rd10+24];
	ld.local.u32 	%r109, [%rd10+20];
	setp.eq.s32 	%p13, %r12, 0;
	@%p13 bra 	$L__BB0_11;
	shf.l.wrap.b32 	%r108, %r109, %r108, %r12;
	ld.local.u32 	%r57, [%rd10+16];
	shf.l.wrap.b32 	%r109, %r57, %r109, %r12;
$L__BB0_11:
	shr.u32 	%r58, %r108, 30;
	shf.l.wrap.b32 	%r59, %r109, %r108, 2;
	shl.b32 	%r60, %r109, 2;
	shr.u32 	%r61, %r59, 31;
	add.s32 	%r62, %r61, %r58;
	neg.s32 	%r63, %r62;
	setp.lt.s32 	%p14, %r9, 0;
	selp.b32 	%r110, %r63, %r62, %p14;
	xor.b32  	%r64, %r59, %r9;
	shr.s32 	%r65, %r59, 31;
	xor.b32  	%r66, %r65, %r59;
	xor.b32  	%r67, %r65, %r60;
	cvt.u64.u32 	%rd22, %r66;
	shl.b64 	%rd23, %rd22, 32;
	cvt.u64.u32 	%rd24, %r67;
	or.b64  	%rd25, %rd23, %rd24;
	cvt.rn.f64.s64 	%fd1, %rd25;
	mul.f64 	%fd2, %fd1, 0d3BF921FB54442D19;
	cvt.rn.f32.f64 	%f77, %fd2;
	neg.f32 	%f78, %f77;
	setp.lt.s32 	%p15, %r64, 0;
	selp.f32 	%f136, %f78, %f77, %p15;
$L__BB0_12:
	setp.ltu.f32 	%p16, %f14, 0f47CE4780;
	add.s32 	%r69, %r110, 1;
	mul.rn.f32 	%f80, %f136, %f136;
	and.b32  	%r70, %r110, 1;
	setp.eq.b32 	%p17, %r70, 1;
	selp.f32 	%f81, %f136, 0f3F800000, %p17;
	fma.rn.f32 	%f82, %f80, %f81, 0f00000000;
	fma.rn.f32 	%f83, %f80, 0f37CBAC00, 0fBAB607ED;
	selp.f32 	%f84, 0fB94D4153, %f83, %p17;
	selp.f32 	%f85, 0f3C0885E4, 0f3D2AAABB, %p17;
	fma.rn.f32 	%f86, %f84, %f80, %f85;
	selp.f32 	%f87, 0fBE2AAAA8, 0fBEFFFFFF, %p17;
	fma.rn.f32 	%f88, %f86, %f80, %f87;
	fma.rn.f32 	%f89, %f88, %f82, %f81;
	and.b32  	%r71, %r69, 2;
	setp.eq.s32 	%p18, %r71, 0;
	mov.f32 	%f90, 0f00000000;
	sub.f32 	%f91, %f90, %f89;
	selp.f32 	%f92, %f89, %f91, %p18;
	fma.rn.f32 	%f93, %f3, %f92, %f1;
	add.f32 	%f94, %f93, 0f3F000000;
	cvt.rzi.s32.f32 	%r72, %f94;
	max.s32 	%r21, %r72, 0;
	@%p16 bra 	$L__BB0_20;
	setp.neu.f32 	%p19, %f14, 0f7F800000;
	@%p19 bra 	$L__BB0_15;
	mov.f32 	%f97, 0f00000000;
	mul.rn.f32 	%f137, %f12, %f97;
	mov.b32 	%r114, 0;
	bra.uni 	$L__BB0_20;
$L__BB0_15:
	mov.b32 	%r22, %f12;
	shl.b32 	%r74, %r22, 8;
	or.b32  	%r23, %r74, -2147483648;
	mov.b64 	%rd46, 0;
	mov.b32 	%r111, 0;
$L__BB0_16:
	.pragma "nounroll";
	mul.wide.u32 	%rd27, %r111, 4;
	add.s64 	%rd29, %rd28, %rd27;
	ld.global.nc.u32 	%r75, [%rd29];
	mad.wide.u32 	%rd30, %r75, %r23, %rd46;
	shr.u64 	%rd46, %rd30, 32;
	add.s64 	%rd31, %rd1, %rd27;
	st.local.u32 	[%rd31], %rd30;
	add.s32 	%r111, %r111, 1;
	setp.ne.s32 	%p20, %r111, 6;
	@%p20 bra 	$L__BB0_16;
	shr.u32 	%r76, %r22, 23;
	st.local.u32 	[%rd1+24], %rd46;
	and.b32  	%r26, %r76, 31;
	and.b32  	%r77, %r76, 224;
	add.s32 	%r78, %r77, -128;
	shr.u32 	%r79, %r78, 5;
	mul.wide.u32 	%rd32, %r79, 4;
	sub.s64 	%rd13, %rd1, %rd32;
	ld.local.u32 	%r112, [%rd13+24];
	ld.local.u32 	%r113, [%rd13+20];
	setp.eq.s32 	%p21, %r26, 0;
	@%p21 bra 	$L__BB0_19;
	shf.l.wrap.b32 	%r112, %r113, %r112, %r26;
	ld.local.u32 	%r80, [%rd13+16];
	shf.l.wrap.b32 	%r113, %r80, %r113, %r26;
$L__BB0_19:
	shr.u32 	%r81, %r112, 30;
	shf.l.wrap.b32 	%r82, %r113, %r112, 2;
	shl.b32 	%r83, %r113, 2;
	shr.u32 	%r84, %r82, 31;
	add.s32 	%r85, %r84, %r81;
	neg.s32 	%r86, %r85;
	setp.lt.s32 	%p22, %r22, 0;
	selp.b32 	%r114, %r86, %r85, %p22;
	xor.b32  	%r87, %r82, %r22;
	shr.s32 	%r88, %r82, 31;
	xor.b32  	%r89, %r88, %r82;
	xor.b32  	%r90, %r88, %r83;
	cvt.u64.u32 	%rd33, %r89;
	shl.b64 	%rd34, %rd33, 32;
	cvt.u64.u32 	%rd35, %r90;
	or.b64  	%rd36, %rd34, %rd35;
	cvt.rn.f64.s64 	%fd3, %rd36;
	mul.f64 	%fd4, %fd3, 0d3BF921FB54442D19;
	cvt.rn.f32.f64 	%f95, %fd4;
	neg.f32 	%f96, %f95;
	setp.lt.s32 	%p23, %r87, 0;
	selp.f32 	%f137, %f96, %f95, %p23;
$L__BB0_20:
	mul.rn.f32 	%f98, %f137, %f137;
	and.b32  	%r92, %r114, 1;
	setp.eq.b32 	%p24, %r92, 1;
	selp.f32 	%f99, 0f3F800000, %f137, %p24;
	fma.rn.f32 	%f100, %f98, %f99, 0f00000000;
	fma.rn.f32 	%f101, %f98, 0f37CBAC00, 0fBAB607ED;
	selp.f32 	%f102, %f101, 0fB94D4153, %p24;
	selp.f32 	%f103, 0f3D2AAABB, 0f3C0885E4, %p24;
	fma.rn.f32 	%f104, %f102, %f98, %f103;
	selp.f32 	%f105, 0fBEFFFFFF, 0fBE2AAAA8, %p24;
	fma.rn.f32 	%f106, %f104, %f98, %f105;
	fma.rn.f32 	%f107, %f106, %f100, %f99;
	and.b32  	%r93, %r114, 2;
	setp.eq.s32 	%p25, %r93, 0;
	mov.f32 	%f108, 0f00000000;
	sub.f32 	%f109, %f108, %f107;
	selp.f32 	%f110, %f107, %f109, %p25;
	fma.rn.f32 	%f111, %f3, %f110, %f2;
	add.f32 	%f112, %f111, 0f3F000000;
	cvt.rzi.s32.f32 	%r94, %f112;
	max.s32 	%r95, %r94, 0;
	min.s32 	%r96, %r95, %r6;
	min.s32 	%r97, %r21, %r5;
	mad.lo.s32 	%r98, %r96, %r36, %r97;
	shl.b32 	%r99, %r98, 2;
	cvt.s64.s32 	%rd37, %r99;
	add.s64 	%rd38, %rd3, %rd37;
	ld.global.nc.u8 	%rs1, [%rd38];
	cvt.u16.u8 	%rs2, %rs1;
	cvt.rn.f32.u16 	%f113, %rs2;
	add.f32 	%f134, %f134, %f113;
	ld.global.nc.u8 	%rs3, [%rd38+1];
	cvt.u16.u8 	%rs4, %rs3;
	cvt.rn.f32.u16 	%f114, %rs4;
	add.f32 	%f133, %f133, %f114;
	ld.global.nc.u8 	%rs5, [%rd38+2];
	cvt.u16.u8 	%rs6, %rs5;
	cvt.rn.f32.u16 	%f115, %rs6;
	add.f32 	%f132, %f132, %f115;
	ld.global.nc.u8 	%rs7, [%rd38+3];
	cvt.u16.u8 	%rs8, %rs7;
	cvt.rn.f32.u16 	%f116, %rs8;
	add.f32 	%f131, %f131, %f116;
	add.s32 	%r106, %r106, 1;
	setp.ne.s32 	%p26, %r106, %r4;
	@%p26 bra 	$L__BB0_2;
	ld.param.u64 	%rd42, [radial_blur_param_1];
	cvt.rn.f32.u32 	%f117, %r4;
	rcp.rn.f32 	%f118, %f117;
	mad.lo.s32 	%r100, %r36, %r45, %r1;
	shl.b32 	%r101, %r100, 2;
	fma.rn.f32 	%f119, %f118, %f134, 0f3F000000;
	max.f32 	%f120, %f119, 0f00000000;
	min.f32 	%f121, %f120, 0f437F0000;
	cvt.rzi.u32.f32 	%r102, %f121;
	cvt.s64.s32 	%rd39, %r101;
	cvta.to.global.u64 	%rd40, %rd42;
	add.s64 	%rd41, %rd40, %rd39;
	st.global.u8 	[%rd41], %r102;
	fma.rn.f32 	%f122, %f118, %f133, 0f3F000000;
	max.f32 	%f123, %f122, 0f00000000;
	min.f32 	%f124, %f123, 0f437F0000;
	cvt.rzi.u32.f32 	%r103, %f124;
	st.global.u8 	[%rd41+1], %r103;
	fma.rn.f32 	%f125, %f118, %f132, 0f3F000000;
	max.f32 	%f126, %f125, 0f00000000;
	min.f32 	%f127, %f126, 0f437F0000;
	cvt.rzi.u32.f32 	%r104, %f127;
	st.global.u8 	[%rd41+2], %r104;
	fma.rn.f32 	%f128, %f118, %f131, 0f3F000000;
	max.f32 	%f129, %f128, 0f00000000;
	min.f32 	%f130, %f129, 0f437F0000;
	cvt.rzi.u32.f32 	%r105, %f130;
	st.global.u8 	[%rd41+3], %r105;
$L__BB0_22:
	ret;

}


// ===== COMPILED SASS (sm_100) =====

	.target	sm_100

	.elftype	@"ET_EXEC"


//--------------------- .note.nv.tkinfo           --------------------------
	.section	.note.nv.tkinfo,"",@"SHT_NOTE"
	.sectionflags	@"SHF_NOTE_NV_TKINFO"
	.tkinfo
        /*0018*/ 	.word	0x00000002
        /*0030*/ 	.string	""
        /*0030*/ 	.string	"ptxas"
        /*0030*/ 	.string	"Cuda compilation tools, release 13.0, V13.0.88"
        /*0030*/ 	.string	"Build cuda_13.0.r13.0/compiler.36424714_0"
        /*0030*/ 	.string	"-arch sm_100 -m 64 "



//--------------------- .note.nv.cuinfo           --------------------------
	.section	.note.nv.cuinfo,"",@"SHT_NOTE"
	.sectionflags	@"SHF_NOTE_NV_CUINFO"
        /*0018*/ 	.short	0x0002
        /*001a*/ 	.short	0x0064
        /*001c*/ 	.short	0x0082
	.zero		2


//--------------------- .nv.info                  --------------------------
	.section	.nv.info,"",@"SHT_CUDA_INFO"
	.align	4


	//----- nvinfo : EIATTR_REGCOUNT
	.align		4
        /*0000*/ 	.byte	0x04, 0x2f
        /*0002*/ 	.short	(.L_2 - .L_1)
	.align		4
.L_1:
        /*0004*/ 	.word	index@(radial_blur)
        /*0008*/ 	.word	0x0000001e


	//----- nvinfo : EIATTR_FRAME_SIZE
	.align		4
.L_2:
        /*000c*/ 	.byte	0x04, 0x11
        /*000e*/ 	.short	(.L_4 - .L_3)
	.align		4
.L_3:
        /*0010*/ 	.word	index@($__internal_2_$__cuda_sm3x_div_rn_noftz_f32_slowpath)
        /*0014*/ 	.word	0x00000020


	//----- nvinfo : EIATTR_FRAME_SIZE
	.align		4
.L_4:
        /*0018*/ 	.byte	0x04, 0x11
        /*001a*/ 	.short	(.L_6 - .L_5)
	.align		4
.L_5:
        /*001c*/ 	.word	index@($__internal_1_$__cuda_sm20_sqrt_rn_f32_slowpath)
        /*0020*/ 	.word	0x00000020


	//----- nvinfo : EIATTR_FRAME_SIZE
	.align		4
.L_6:
        /*0024*/ 	.byte	0x04, 0x11
        /*0026*/ 	.short	(.L_8 - .L_7)
	.align		4
.L_7:
        /*0028*/ 	.word	index@($__internal_0_$__cuda_sm20_rcp_rn_f32_slowpath)
        /*002c*/ 	.word	0x00000020


	//----- nvinfo : EIATTR_FRAME_SIZE
	.align		4
.L_8:
        /*0030*/ 	.byte	0x04, 0x11
        /*0032*/ 	.short	(.L_10 - .L_9)
	.align		4
.L_9:
        /*0034*/ 	.word	index@(radial_blur)
        /*0038*/ 	.word	0x00000020


	//----- nvinfo : EIATTR_MIN_STACK_SIZE
	.align		4
.L_10:
        /*003c*/ 	.byte	0x04, 0x12
        /*003e*/ 	.short	(.L_12 - .L_11)
	.align		4
.L_11:
        /*0040*/ 	.word	index@(radial_blur)
        /*0044*/ 	.word	0x00000020
.L_12:


//--------------------- .nv.compat                --------------------------
	.section	.nv.compat,"",@"SHT_CUDA_COMPAT_INFO"
	.align	4
        /*0000*/ 	.byte	0x02, 0x09, 0x00, 0x00, 0x02, 0x02, 0x01, 0x00, 0x02, 0x05, 0x05, 0x00, 0x03, 0x07, 0x01, 0x01
        /*0010*/ 	.byte	0x02, 0x03, 0x00, 0x00, 0x02, 0x06, 0x01, 0x00, 0x04, 0x0b, 0x08, 0x00, 0x01, 0x00, 0x00, 0x00
        /*0020*/ 	.byte	0x00, 0x00, 0x00, 0x00


//--------------------- .nv.info.radial_blur      --------------------------
	.section	.nv.info.radial_blur,"",@"SHT_CUDA_INFO"
	.sectionflags	@""
	.align	4


	//----- nvinfo : EIATTR_CUDA_API_VERSION
	.align		4
        /*0000*/ 	.byte	0x04, 0x37
        /*0002*/ 	.short	(.L_14 - .L_13)
.L_13:
        /*0004*/ 	.word	0x00000082


	//----- nvinfo : EIATTR_KPARAM_INFO
	.align		4
.L_14:
        /*0008*/ 	.byte	0x04, 0x17
        /*000a*/ 	.short	(.L_16 - .L_15)
.L_15:
        /*000c*/ 	.word	0x00000000
        /*0010*/ 	.short	0x0006
        /*0012*/ 	.short	0x0020
        /*0014*/ 	.byte	0x00, 0xf0, 0x11, 0x00


	//----- nvinfo : EIATTR_KPARAM_INFO
	.align		4
.L_16:
        /*0018*/ 	.byte	0x04, 0x17
        /*001a*/ 	.short	(.L_18 - .L_17)
.L_17:
        /*001c*/ 	.word	0x00000000
        /*0020*/ 	.short	0x0005
        /*0022*/ 	.short	0x001c
        /*0024*/ 	.byte	0x00, 0xf0, 0x11, 0x00


	//----- nvinfo : EIATTR_KPARAM_INFO
	.align		4
.L_18:
        /*0028*/ 	.byte	0x04, 0x17
        /*002a*/ 	.short	(.L_20 - .L_19)
.L_19:
        /*002c*/ 	.word	0x00000000
        /*0030*/ 	.short	0x0004
        /*0032*/ 	.short	0x0018
        /*0034*/ 	.byte	0x00, 0xf0, 0x11, 0x00


	//----- nvinfo : EIATTR_KPARAM_INFO
	.align		4
.L_20:
        /*0038*/ 	.byte	0x04, 0x17
        /*003a*/ 	.short	(.L_22 - .L_21)
.L_21:
        /*003c*/ 	.word	0x00000000
        /*0040*/ 	.short	0x0003
        /*0042*/ 	.short	0x0014
        /*0044*/ 	.byte	0x00, 0xf0, 0x11, 0x00


	//----- nvinfo : EIATTR_KPARAM_INFO
	.align		4
.L_22:
        /*0048*/ 	.byte	0x04, 0x17
        /*004a*/ 	.short	(.L_24 - .L_23)
.L_23:
        /*004c*/ 	.word	0x00000000
        /*0050*/ 	.short	0x0002
        /*0052*/ 	.short	0x0010
        /*0054*/ 	.byte	0x00, 0xf0, 0x11, 0x00


	//----- nvinfo : EIATTR_KPARAM_INFO
	.align		4
.L_24:
        /*0058*/ 	.byte	0x04, 0x17
        /*005a*/ 	.short	(.L_26 - .L_25)
.L_25:
        /*005c*/ 	.word	0x00000000
        /*0060*/ 	.short	0x0001
        /*0062*/ 	.short	0x0008
        /*0064*/ 	.byte	0x00, 0xf5, 0x21, 0x00


	//----- nvinfo : EIATTR_KPARAM_INFO
	.align		4
.L_26:
        /*0068*/ 	.byte	0x04, 0x17
        /*006a*/ 	.short	(.L_28 - .L_27)
.L_27:
        /*006c*/ 	.word	0x00000000
        /*0070*/ 	.short	0x0000
        /*0072*/ 	.short	0x0000
        /*0074*/ 	.byte	0x00, 0xf5, 0x21, 0x00


	//----- nvinfo : EIATTR_SPARSE_MMA_MASK
	.align		4
.L_28:
        /*0078*/ 	.byte	0x03, 0x50
        /*007a*/ 	.short	0x0000


	//----- nvinfo : EIATTR_MAXREG_COUNT
	.align		4
        /*007c*/ 	.byte	0x03, 0x1b
        /*007e*/ 	.short	0x00ff


	//----- nvinfo : EIATTR_MERCURY_ISA_VERSION
	.align		4
        /*0080*/ 	.byte	0x03, 0x5f
        /*0082*/ 	.short	0x0101


	//----- nvinfo : EIATTR_VRC_CTA_INIT_COUNT
	.align		4
        /*0084*/ 	.byte	0x02, 0x4a
	.zero		1
	.zero		1


	//----- nvinfo : EIATTR_EXIT_INSTR_OFFSETS
	.align		4
        /*0088*/ 	.byte	0x04, 0x1c
        /*008a*/ 	.short	(.L_30 - .L_29)


	//   ....[0]....
.L_29:
        /*008c*/ 	.word	0x000000d0


	//   ....[1]....
        /*0090*/ 	.word	0x000015a0


	//----- nvinfo : EIATTR_CRS_STACK_SIZE
	.align		4
.L_30:
        /*0094*/ 	.byte	0x04, 0x1e
        /*0096*/ 	.short	(.L_32 - .L_31)
.L_31:
        /*0098*/ 	.word	0x00000000


	//----- nvinfo : EIATTR_CBANK_PARAM_SIZE
	.align		4
.L_32:
        /*009c*/ 	.byte	0x03, 0x19
        /*009e*/ 	.short	0x0024


	//----- nvinfo : EIATTR_PARAM_CBANK
	.align		4
        /*00a0*/ 	.byte	0x04, 0x0a
        /*00a2*/ 	.short	(.L_34 - .L_33)
	.align		4
.L_33:
        /*00a4*/ 	.word	index@(.nv.constant0.radial_blur)
        /*00a8*/ 	.short	0x0380
        /*00aa*/ 	.short	0x0024


	//----- nvinfo : EIATTR_SW_WAR
	.align		4
.L_34:
        /*00ac*/ 	.byte	0x04, 0x36
        /*00ae*/ 	.short	(.L_36 - .L_35)
.L_35:
        /*00b0*/ 	.word	0x00000008
.L_36:


//--------------------- .nv.callgraph             --------------------------
	.section	.nv.callgraph,"",@"SHT_CUDA_CALLGRAPH"
	.align	4
	.sectionentsize	8
	.align		4
        /*0000*/ 	.word	0x00000000
	.align		4
        /*0004*/ 	.word	0xffffffff
	.align		4
        /*0008*/ 	.word	0x00000000
	.align		4
        /*000c*/ 	.word	0xfffffffe
	.align		4
        /*0010*/ 	.word	0x00000000
	.align		4
        /*0014*/ 	.word	0xfffffffd
	.align		4
        /*0018*/ 	.word	0x00000000
	.align		4
        /*001c*/ 	.word	0xfffffffc


//--------------------- .nv.constant4             --------------------------
	.section	.nv.constant4,"a",@progbits
	.align	8
	.align		8
.nv.constant4:
        /*0000*/ 	.dword	__cudart_i2opi_f


//--------------------- .text.radial_blur         --------------------------
	.section	.text.radial_blur,"ax",@progbits
	.align	128
        .global         radial_blur
        .type           radial_blur,@function
        .size           radial_blur,(.L_x_39 - radial_blur)
        .other          radial_blur,@"STO_CUDA_ENTRY STV_DEFAULT"
radial_blur:
.text.radial_blur:
[----:B------:R-:W0:Y:S01]  /*0000*/  LDC R1, c[0x0][0x37c] ;  /* 0x0000df00ff017b82 */ /* 0x000e220000000800 */
[----:B------:R-:W1:Y:S07]  /*0010*/  S2R R3, SR_TID.Y ;  /* 0x0000000000037919 */ /* 0x000e6e0000002200 */
[----:B------:R-:W2:Y:S01]  /*0020*/  LDC R5, c[0x0][0x360] ;  /* 0x0000d800ff057b82 */ /* 0x000ea20000000800 */
[----:B------:R-:W3:Y:S01]  /*0030*/  LDCU.64 UR6, c[0x0][0x390] ;  /* 0x00007200ff0677ac */ /* 0x000ee20008000a00 */
[----:B0-----:R-:W-:Y:S01]  /*0040*/  VIADD R1, R1, 0xffffffe0 ;  /* 0xffffffe001017836 */ /* 0x001fe20000000000 */
[----:B------:R-:W2:Y:S05]  /*0050*/  S2R R2, SR_TID.X ;  /* 0x0000000000027919 */ /* 0x000eaa0000002100 */
[----:B------:R-:W1:Y:S08]  /*0060*/  S2UR UR5, SR_CTAID.Y ;  /* 0x00000000000579c3 */ /* 0x000e700000002600 */
[----:B------:R-:W1:Y:S08]  /*0070*/  LDC R0, c[0x0][0x364] ;  /* 0x0000d900ff007b82 */ /* 0x000e700000000800 */
[----:B------:R-:W2:Y:S01]  /*0080*/  S2UR UR4, SR_CTAID.X ;  /* 0x00000000000479c3 */ /* 0x000ea20000002500 */
[----:B-1----:R-:W-:-:S05]  /*0090*/  IMAD R0, R0, UR5, R3 ;  /* 0x0000000500007c24 */ /* 0x002fca000f8e0203 */
[----:B---3--:R-:W-:Y:S01]  /*00a0*/  ISETP.GE.AND P0, PT, R0, UR7, PT ;  /* 0x0000000700007c0c */ /* 0x008fe2000bf06270 */
[----:B--2---:R-:W-:-:S05]  /*00b0*/  IMAD R5, R5, UR4, R2 ;  /* 0x0000000405057c24 */ /* 0x004fca000f8e0202 */
[----:B------:R-:W-:-:S13]  /*00c0*/  ISETP.GE.OR P0, PT, R5, UR6, P0 ;  /* 0x0000000605007c0c */ /* 0x000fda0008706670 */
[----:B------:R-:W-:Y:S05]  /*00d0*/  @P0 EXIT ;  /* 0x000000000000094d */ /* 0x000fea0003800000 */
[----:B------:R-:W0:Y:S01]  /*00e0*/  LDCU.64 UR4, c[0x0][0x398] ;  /* 0x00007300ff0477ac */ /* 0x000e220008000a00 */
[----:B------:R-:W-:Y:S01]  /*00f0*/  I2FP.F32.U32 R4, UR7 ;  /* 0x0000000700047c45 */ /* 0x000fe20008201000 */
[----:B------:R-:W-:Y:S01]  /*0100*/  BSSY.RECONVERGENT B0, `(.L_x_0) ;  /* 0x0000015000007945 */ /* 0x000fe20003800200 */
[----:B------:R-:W-:Y:S02]  /*0110*/  I2FP.F32.S32 R6, UR6 ;  /* 0x0000000600067c45 */ /* 0x000fe40008201400 */
[----:B------:R-:W-:Y:S02]  /*0120*/  I2FP.F32.U32 R11, R0 ;  /* 0x00000000000b7245 */ /* 0x000fe40000201000 */
[----:B------:R-:W-:Y:S01]  /*0130*/  I2FP.F32.S32 R3, R5 ;  /* 0x0000000500037245 */ /* 0x000fe20000201400 */
[----:B0-----:R-:W-:Y:S01]  /*0140*/  FMUL R4, R4, UR5 ;  /* 0x0000000504047c20 */ /* 0x001fe20008400000 */
[----:B------:R-:W-:-:S03]  /*0150*/  FMUL R6, R6, UR4 ;  /* 0x0000000406067c20 */ /* 0x000fc60008400000 */
[----:B------:R-:W-:Y:S01]  /*0160*/  FADD R11, -R4, R11 ;  /* 0x0000000b040b7221 */ /* 0x000fe20000000100 */
[----:B------:R-:W-:-:S03]  /*0170*/  FADD R10, -R6, R3 ;  /* 0x00000003060a7221 */ /* 0x000fc60000000100 */
[----:B------:R-:W-:-:S04]  /*0180*/  FMUL R3, R11, R11 ;  /* 0x0000000b0b037220 */ /* 0x000fc80000400000 */
[----:B------:R-:W-:-:S04]  /*0190*/  FFMA R2, R10, R10, R3 ;  /* 0x0000000a0a027223 */ /* 0x000fc80000000003 */
[----:B------:R-:W-:Y:S01]  /*01a0*/  VIADD R7, R2, 0xf3000000 ;  /* 0xf300000002077836 */ /* 0x000fe20000000000 */
[----:B------:R0:W1:Y:S04]  /*01b0*/  MUFU.RSQ R3, R2 ;  /* 0x0000000200037308 */ /* 0x0000680000001400 */
[----:B------:R-:W-:-:S13]  /*01c0*/  ISETP.GT.U32.AND P0, PT, R7, 0x727fffff, PT ;  /* 0x727fffff0700780c */ /* 0x000fda0003f04070 */
[----:B01----:R-:W-:Y:S05]  /*01d0*/  @!P0 BRA `(.L_x_1) ;  /* 0x00000000000c8947 */ /* 0x003fea0003800000 */
[----:B------:R-:W-:-:S07]  /*01e0*/  MOV R13, 0x200 ;  /* 0x00000200000d7802 */ /* 0x000fce0000000f00 */
[----:B------:R-:W-:Y:S05]  /*01f0*/  CALL.REL.NOINC `($__internal_1_$__cuda_sm20_sqrt_rn_f32_slowpath) ;  /* 0x0000001400c47944 */ /* 0x000fea0003c00000 */
[----:B------:R-:W-:Y:S05]  /*0200*/  BRA `(.L_x_2) ;  /* 0x0000000000107947 */ /* 0x000fea0003800000 */
.L_x_1:
[----:B------:R-:W-:Y:S01]  /*0210*/  FMUL.FTZ R7, R2, R3 ;  /* 0x0000000302077220 */ /* 0x000fe20000410000 */
[----:B------:R-:W-:-:S03]  /*0220*/  FMUL.FTZ R3, R3, 0.5 ;  /* 0x3f00000003037820 */ /* 0x000fc60000410000 */
[----:B------:R-:W-:-:S04]  /*0230*/  FFMA R2, -R7, R7, R2 ;  /* 0x0000000707027223 */ /* 0x000fc80000000102 */
[----:B------:R-:W-:-:S07]  /*0240*/  FFMA R7, R2, R3, R7 ;  /* 0x0000000302077223 */ /* 0x000fce0000000007 */
.L_x_2:
[----:B------:R-:W-:Y:S05]  /*0250*/  BSYNC.RECONVERGENT B0 ;  /* 0x0000000000007941 */ /* 0x000fea0003800200 */
.L_x_0:
[----:B------:R-:W0:Y:S01]  /*0260*/  LDCU UR4, c[0x0][0x3a0] ;  /* 0x00007400ff0477ac */ /* 0x000e220008000800 */
[CC--:B------:R-:W-:Y:S01]  /*0270*/  FSETP.GT.AND P2, PT, |R11|.reuse, |R10|.reuse, PT ;  /* 0x4000000a0b00720b */ /* 0x0c0fe20003f44200 */
[----:B------:R-:W-:Y:S03]  /*0280*/  BSSY.RECONVERGENT B0, `(.L_x_3) ;  /* 0x0000013000007945 */ /* 0x000fe60003800200 */
[----:B------:R-:W-:-:S04]  /*0290*/  FSEL R18, |R11|, |R10|, P2 ;  /* 0x4000000a0b127208 */ /* 0x000fc80001000200 */
[----:B------:R-:W1:Y:S01]  /*02a0*/  MUFU.RCP R3, R18 ;  /* 0x0000001200037308 */ /* 0x000e620000001000 */
[----:B0-----:R-:W-:-:S04]  /*02b0*/  FMUL R2, R7, |UR4| ;  /* 0x4000000407027c20 */ /* 0x001fc80008400000 */
[----:B------:R-:W-:Y:S01]  /*02c0*/  FMUL R2, R2, 0.10000000149011611938 ;  /* 0x3dcccccd02027820 */ /* 0x000fe20000400000 */
[----:B-1----:R-:W-:-:S04]  /*02d0*/  FFMA R12, -R18, R3, 1 ;  /* 0x3f800000120c7423 */ /* 0x002fc80000000103 */
[----:B------:R-:W-:Y:S02]  /*02e0*/  FMNMX R8, R2, 32, PT ;  /* 0x4200000002087809 */ /* 0x000fe40003800000 */
[----:B------:R-:W-:Y:S01]  /*02f0*/  FSEL R2, |R10|, |R11|, P2 ;  /* 0x4000000b0a027208 */ /* 0x000fe20001000200 */
[----:B------:R-:W-:-:S03]  /*0300*/  FFMA R3, R3, R12, R3 ;  /* 0x0000000c03037223 */ /* 0x000fc60000000003 */
[----:B------:R-:W-:Y:S01]  /*0310*/  FCHK P0, R2, R18 ;  /* 0x0000001202007302 */ /* 0x000fe20000000000 */
[----:B------:R-:W-:-:S04]  /*0320*/  FFMA R12, R2, R3, RZ ;  /* 0x00000003020c7223 */ /* 0x000fc800000000ff */
[----:B------:R-:W-:-:S03]  /*0330*/  FFMA R13, -R18, R12, R2 ;  /* 0x0000000c120d7223 */ /* 0x000fc60000000102 */
[----:B------:R-:W0:Y:S01]  /*0340*/  F2I.TRUNC.NTZ R8, R8 ;  /* 0x0000000800087305 */ /* 0x000e22000020f100 */
[----:B------:R-:W-:Y:S01]  /*0350*/  FFMA R3, R3, R13, R12 ;  /* 0x0000000d03037223 */ /* 0x000fe2000000000c */
[----:B0-----:R-:W-:Y:S01]  /*0360*/  VIMNMX R9, PT, PT, R8, 0x1, !PT ;  /* 0x0000000108097848 */ /* 0x001fe20007fe0100 */
[----:B------:R-:W-:Y:S06]  /*0370*/  @!P0 BRA `(.L_x_4) ;  /* 0x00000000000c8947 */ /* 0x000fec0003800000 */
[----:B------:R-:W-:-:S07]  /*0380*/  MOV R17, 0x3a0 ;  /* 0x000003a000117802 */ /* 0x000fce0000000f00 */
[----:B------:R-:W-:Y:S05]  /*0390*/  CALL.REL.NOINC `($__internal_2_$__cuda_sm3x_div_rn_noftz_f32_slowpath) ;  /* 0x0000001400b87944 */ /* 0x000fea0003c00000 */
[----:B------:R-:W-:-:S07]  /*03a0*/  IMAD.MOV.U32 R3, RZ, RZ, R16 ;  /* 0x000000ffff037224 */ /* 0x000fce00078e0010 */
.L_x_4:
[----:B------:R-:W-:Y:S05]  /*03b0*/  BSYNC.RECONVERGENT B0 ;  /* 0x0000000000007941 */ /* 0x000fea0003800200 */
.L_x_3:
[----:B------:R-:W-:Y:S02]  /*03c0*/  IMAD.MOV.U32 R13, RZ, RZ, 0x3b33710b ;  /* 0x3b33710bff0d7424 */ /* 0x000fe400078e00ff */
[----:B------:R-:W-:Y:S01]  /*03d0*/  FMUL R2, R3, R3 ;  /* 0x0000000303027220 */ /* 0x000fe20000400000 */
[C---:B------:R-:W-:Y:S01]  /*03e0*/  ISETP.GE.AND P0, PT, R10.reuse, RZ, PT ;  /* 0x000000ff0a00720c */ /* 0x040fe20003f06270 */
[----:B------:R-:W0:Y:S01]  /*03f0*/  LDCU.64 UR6, c[0x0][0x390] ;  /* 0x00007200ff0677ac */ /* 0x000e220008000a00 */
[----:B------:R-:W-:Y:S01]  /*0400*/  FSETP.NEU.AND P3, PT, |R10|, |R11|, PT ;  /* 0x4000000b0a00720b */ /* 0x000fe20003f6d200 */
[----:B------:R-:W-:Y:S01]  /*0410*/  FFMA R13, R2, R13, -0.015681877732276916504 ;  /* 0xbc807748020d7423 */ /* 0x000fe2000000000d */
[----:B------:R-:W-:Y:S01]  /*0420*/  FSETP.NEU.AND P1, PT, R18, RZ, PT ;  /* 0x000000ff1200720b */ /* 0x000fe20003f2d000 */
[----:B------:R-:W-:Y:S01]  /*0430*/  FADD R10, |R10|, |R11| ;  /* 0x4000000b0a0a7221 */ /* 0x000fe20000000200 */
[----:B------:R-:W-:Y:S02]  /*0440*/  VIADD R18, R9, 0xffffffff ;  /* 0xffffffff09127836 */ /* 0x000fe40000000000 */
[C---:B------:R-:W-:Y:S01]  /*0450*/  FFMA R13, R2.reuse, R13, 0.042200751602649688721 ;  /* 0x3d2cdab2020d7423 */ /* 0x040fe2000000000d */
[----:B------:R-:W-:Y:S01]  /*0460*/  BSSY.RECONVERGENT B0, `(.L_x_5) ;  /* 0x00000ea000007945 */ /* 0x000fe20003800200 */
[----:B------:R-:W1:Y:S02]  /*0470*/  LDCU.64 UR8, c[0x0][0x358] ;  /* 0x00006b00ff0877ac */ /* 0x000e640008000a00 */
[----:B------:R-:W-:Y:S01]  /*0480*/  FFMA R13, R2, R13, -0.074792981147766113281 ;  /* 0xbd992d10020d7423 */ /* 0x000fe2000000000d */
[----:B------:R-:W-:-:S03]  /*0490*/  I2FP.F32.U32 R18, R18 ;  /* 0x0000001200127245 */ /* 0x000fc60000201000 */
[----:B------:R-:W-:-:S04]  /*04a0*/  FFMA R13, R2, R13, 0.10640415549278259277 ;  /* 0x3dd9ea6c020d7423 */ /* 0x000fc8000000000d */
[C---:B------:R-:W-:Y:S01]  /*04b0*/  FFMA R13, R2.reuse, R13, -0.14207722246646881104 ;  /* 0xbe117cb1020d7423 */ /* 0x040fe2000000000d */
[----:B0-----:R-:W-:Y:S02]  /*04c0*/  UIADD3 UR6, UPT, UPT, UR6, -0x1, URZ ;  /* 0xffffffff06067890 */ /* 0x001fe4000fffe0ff */
[----:B------:R-:W-:Y:S01]  /*04d0*/  UIADD3 UR7, UPT, UPT, UR7, -0x1, URZ ;  /* 0xffffffff07077890 */ /* 0x000fe2000fffe0ff */
[----:B------:R-:W-:-:S04]  /*04e0*/  FFMA R13, R2, R13, 0.19993925094604492188 ;  /* 0x3e4cbce0020d7423 */ /* 0x000fc8000000000d */
[----:B------:R-:W-:-:S04]  /*04f0*/  FFMA R13, R2, R13, -0.33333197236061096191 ;  /* 0xbeaaaa7d020d7423 */ /* 0x000fc8000000000d */
[----:B------:R-:W-:Y:S01]  /*0500*/  FMUL R2, R2, R13 ;  /* 0x0000000d02027220 */ /* 0x000fe20000400000 */
[----:B------:R-:W-:-:S03]  /*0510*/  IMAD.MOV.U32 R13, RZ, RZ, 0x3f6ee581 ;  /* 0x3f6ee581ff0d7424 */ /* 0x000fc600078e00ff */
[----:B------:R-:W-:Y:S02]  /*0520*/  FFMA R2, R2, R3, R3 ;  /* 0x0000000302027223 */ /* 0x000fe40000000003 */
[C---:B------:R-:W-:Y:S02]  /*0530*/  FSEL R12, R13.reuse, 1.8663789033889770508, P2 ;  /* 0x3feee5810d0c7808 */ /* 0x040fe40001000000 */
[----:B------:R-:W-:-:S05]  /*0540*/  FFMA R3, R13, 1.6832555532455444336, -R2 ;  /* 0x3fd774eb0d037823 */ /* 0x000fca0000000802 */
[-C--:B------:R-:W-:Y:S02]  /*0550*/  FSEL R14, R3, R2.reuse, P2 ;  /* 0x00000002030e7208 */ /* 0x080fe40001000000 */
[----:B------:R-:W-:Y:S01]  /*0560*/  FSEL R3, R2, -R2, P2 ;  /* 0x8000000202037208 */ /* 0x000fe20001000000 */
[----:B------:R-:W-:-:S04]  /*0570*/  IMAD.MOV.U32 R2, RZ, RZ, 0x4016cbe4 ;  /* 0x4016cbe4ff027424 */ /* 0x000fc800078e00ff */
[----:B------:R-:W-:Y:S01]  /*0580*/  @!P0 FFMA R14, R12, 1.6832555532455444336, R3 ;  /* 0x3fd774eb0c0e8823 */ /* 0x000fe20000000003 */
[----:B------:R-:W-:Y:S02]  /*0590*/  @!P3 FSEL R14, R2, 0.78539818525314331055, !P0 ;  /* 0x3f490fdb020eb808 */ /* 0x000fe40004000000 */
[----:B------:R-:W-:Y:S02]  /*05a0*/  CS2R R12, SRZ ;  /* 0x00000000000c7805 */ /* 0x000fe4000001ff00 */
[----:B------:R-:W-:Y:S02]  /*05b0*/  @!P1 FSEL R14, RZ, 3.1415927410125732422, P0 ;  /* 0x40490fdbff0e9808 */ /* 0x000fe40000000000 */
[----:B------:R-:W-:Y:S02]  /*05c0*/  FSETP.NAN.AND P0, PT, R10, R10, PT ;  /* 0x0000000a0a00720b */ /* 0x000fe40003f08000 */
[----:B------:R-:W-:Y:S02]  /*05d0*/  LOP3.LUT R11, R14, 0x80000000, R11, 0xb8, !PT ;  /* 0x800000000e0b7812 */ /* 0x000fe400078eb80b */
[----:B------:R-:W-:-:S02]  /*05e0*/  CS2R R14, SRZ ;  /* 0x00000000000e7805 */ /* 0x000fc4000001ff00 */
[----:B------:R-:W-:Y:S01]  /*05f0*/  FSEL R10, R10, R11, P0 ;  /* 0x0000000b0a0a7208 */ /* 0x000fe20000000000 */
[----:B-1----:R-:W-:-:S07]  /*0600*/  IMAD.MOV.U32 R11, RZ, RZ, RZ ;  /* 0x000000ffff0b7224 */ /* 0x002fce00078e00ff */
.L_x_16:
[----:B------:R-:W-:Y:S01]  /*0610*/  ISETP.GE.AND P0, PT, R8, 0x2, PT ;  /* 0x000000020800780c */ /* 0x000fe20003f06270 */
[----:B------:R-:W-:Y:S01]  /*0620*/  BSSY.RECONVERGENT B1, `(.L_x_6) ;  /* 0x0000012000017945 */ /* 0x000fe20003800200 */
[----:B------:R-:W-:-:S11]  /*0630*/  IMAD.MOV.U32 R19, RZ, RZ, RZ ;  /* 0x000000ffff137224 */ /* 0x000fd600078e00ff */
[----:B------:R-:W-:Y:S05]  /*0640*/  @!P0 BRA `(.L_x_7) ;  /* 0x00000000003c8947 */ /* 0x000fea0003800000 */
[----:B------:R-:W0:Y:S01]  /*0650*/  MUFU.RCP R3, R18 ;  /* 0x0000001200037308 */ /* 0x000e220000001000 */
[----:B------:R-:W-:Y:S01]  /*0660*/  I2FP.F32.U32 R2, R12 ;  /* 0x0000000c00027245 */ /* 0x000fe20000201000 */
[----:B------:R-:W-:Y:S06]  /*0670*/  BSSY.RECONVERGENT B2, `(.L_x_8) ;  /* 0x000000b000027945 */ /* 0x000fec0003800200 */
[----:B------:R-:W1:Y:S01]  /*0680*/  FCHK P0, R2, R18 ;  /* 0x0000001202007302 */ /* 0x000e620000000000 */
[----:B0-----:R-:W-:-:S04]  /*0690*/  FFMA R16, -R18, R3, 1 ;  /* 0x3f80000012107423 */ /* 0x001fc80000000103 */
[----:B------:R-:W-:-:S04]  /*06a0*/  FFMA R3, R3, R16, R3 ;  /* 0x0000001003037223 */ /* 0x000fc80000000003 */
[----:B------:R-:W-:-:S04]  /*06b0*/  FFMA R16, R2, R3, RZ ;  /* 0x0000000302107223 */ /* 0x000fc800000000ff */
[----:B------:R-:W-:-:S04]  /*06c0*/  FFMA R17, -R18, R16, R2 ;  /* 0x0000001012117223 */ /* 0x000fc80000000102 */
[----:B------:R-:W-:Y:S01]  /*06d0*/  FFMA R3, R3, R17, R16 ;  /* 0x0000001103037223 */ /* 0x000fe20000000010 */
[----:B-1----:R-:W-:Y:S06]  /*06e0*/  @!P0 BRA `(.L_x_9) ;  /* 0x00000000000c8947 */ /* 0x002fec0003800000 */
[----:B------:R-:W-:-:S07]  /*06f0*/  MOV R17, 0x710 ;  /* 0x0000071000117802 */ /* 0x000fce0000000f00 */
[----:B------:R-:W-:Y:S05]  /*0700*/  CALL.REL.NOINC `($__internal_2_$__cuda_sm3x_div_rn_noftz_f32_slowpath) ;  /* 0x0000001000dc7944 */ /* 0x000fea0003c00000 */
[----:B------:R-:W-:-:S07]  /*0710*/  IMAD.MOV.U32 R3, RZ, RZ, R16 ;  /* 0x000000ffff037224 */ /* 0x000fce00078e0010 */
.L_x_9:
[----:B------:R-:W-:Y:S05]  /*0720*/  BSYNC.RECONVERGENT B2 ;  /* 0x0000000000027941 */ /* 0x000fea0003800200 */
.L_x_8:
[----:B------:R-:W-:-:S07]  /*0730*/  FADD R19, R3, -0.5 ;  /* 0xbf00000003137421 */ /* 0x000fce0000000000 */
.L_x_7:
[----:B------:R-:W-:Y:S05]  /*0740*/  BSYNC.RECONVERGENT B1 ;  /* 0x0000000000017941 */ /* 0x000fea0003800200 */
.L_x_6:
[----:B------:R-:W0:Y:S01]  /*0750*/  LDCU UR4, c[0x0][0x3a0] ;  /* 0x00007400ff0477ac */ /* 0x000e220008000800 */
[----:B------:R-:W-:Y:S01]  /*0760*/  BSSY.RECONVERGENT B1, `(.L_x_10) ;  /* 0x0000043000017945 */ /* 0x000fe20003800200 */
[----:B0-----:R-:W-:-:S04]  /*0770*/  FFMA R19, R19, UR4, R10 ;  /* 0x0000000413137c23 */ /* 0x001fc8000800000a */
[C---:B------:R-:W-:Y:S01]  /*0780*/  FMUL R22, R19.reuse, 0.63661974668502807617 ;  /* 0x3f22f98313167820 */ /* 0x040fe20000400000 */
[----:B------:R-:W-:-:S05]  /*0790*/  FSETP.GE.AND P0, PT, |R19|, 105615, PT ;  /* 0x47ce47801300780b */ /* 0x000fca0003f06200 */
[----:B------:R-:W0:Y:S02]  /*07a0*/  F2I.NTZ R22, R22 ;  /* 0x0000001600167305 */ /* 0x000e240000203100 */
[----:B0-----:R-:W-:Y:S01]  /*07b0*/  I2FP.F32.S32 R24, R22 ;  /* 0x0000001600187245 */ /* 0x001fe20000201400 */
[----:B------:R-:W-:-:S04]  /*07c0*/  IMAD.MOV.U32 R25, RZ, RZ, R22 ;  /* 0x000000ffff197224 */ /* 0x000fc800078e0016 */
[----:B------:R-:W-:-:S04]  /*07d0*/  FFMA R3, R24, -1.5707962512969970703, R19 ;  /* 0xbfc90fda18037823 */ /* 0x000fc80000000013 */
[----:B------:R-:W-:-:S04]  /*07e0*/  FFMA R3, R24, -7.5497894158615963534e-08, R3 ;  /* 0xb3a2216818037823 */ /* 0x000fc80000000003 */
[----:B------:R-:W-:-:S04]  /*07f0*/  FFMA R24, R24, -5.3903029534742383927e-15, R3 ;  /* 0xa7c234c518187823 */ /* 0x000fc80000000003 */
[----:B------:R-:W-:Y:S01]  /*0800*/  IMAD.MOV.U32 R2, RZ, RZ, R24 ;  /* 0x000000ffff027224 */ /* 0x000fe200078e0018 */
[----:B------:R-:W-:Y:S06]  /*0810*/  @!P0 BRA `(.L_x_11) ;  /* 0x0000000000dc8947 */ /* 0x000fec0003800000 */
[----:B------:R-:W-:-:S13]  /*0820*/  FSETP.NEU.AND P0, PT, |R19|, +INF , PT ;  /* 0x7f8000001300780b */ /* 0x000fda0003f0d200 */
[----:B------:R-:W-:Y:S01]  /*0830*/  @!P0 FMUL R2, RZ, R19 ;  /* 0x00000013ff028220 */ /* 0x000fe20000400000 */
[----:B------:R-:W-:Y:S01]  /*0840*/  @!P0 IMAD.MOV.U32 R22, RZ, RZ, RZ ;  /* 0x000000ffff168224 */ /* 0x000fe200078e00ff */
[----:B------:R-:W-:Y:S06]  /*0850*/  @!P0 BRA `(.L_x_11) ;  /* 0x0000000000cc8947 */ /* 0x000fec0003800000 */
[----:B------:R-:W-:Y:S01]  /*0860*/  IMAD.SHL.U32 R2, R19, 0x100, RZ ;  /* 0x0000010013027824 */ /* 0x000fe200078e00ff */
[----:B------:R-:W0:Y:S01]  /*0870*/  LDCU.64 UR10, c[0x4][URZ] ;  /* 0x01000000ff0a77ac */ /* 0x000e220008000a00 */
[----:B------:R-:W-:Y:S02]  /*0880*/  IMAD.MOV.U32 R21, RZ, RZ, RZ ;  /* 0x000000ffff157224 */ /* 0x000fe400078e00ff */
[----:B------:R-:W-:Y:S01]  /*0890*/  IMAD.MOV.U32 R20, RZ, RZ, R1 ;  /* 0x000000ffff147224 */ /* 0x000fe200078e0001 */
[----:B------:R-:W-:Y:S01]  /*08a0*/  LOP3.LUT R27, R2, 0x80000000, RZ, 0xfc, !PT ;  /* 0x80000000021b7812 */ /* 0x000fe200078efcff */
[----:B------:R-:W-:Y:S01]  /*08b0*/  UMOV UR5, URZ ;  /* 0x000000ff00057c82 */ /* 0x000fe20008000000 */
[----:B------:R-:W-:-:S05]  /*08c0*/  UMOV UR4, URZ ;  /* 0x000000ff00047c82 */ /* 0x000fca0008000000 */
.L_x_12:
[----:B0-----:R-:W-:Y:S02]  /*08d0*/  IMAD.U32 R2, RZ, RZ, UR10 ;  /* 0x0000000aff027e24 */ /* 0x001fe4000f8e00ff */
[----:B------:R-:W-:-:S05]  /*08e0*/  IMAD.U32 R3, RZ, RZ, UR11 ;  /* 0x0000000bff037e24 */ /* 0x000fca000f8e00ff */
[----:B------:R-:W2:Y:S01]  /*08f0*/  LDG.E.CONSTANT R2, desc[UR8][R2.64] ;  /* 0x0000000802027981 */ /* 0x000ea2000c1e9900 */
[----:B------:R-:W-:Y:S02]  /*0900*/  UIADD3 UR10, UP0, UPT, UR10, 0x4, URZ ;  /* 0x000000040a0a7890 */ /* 0x000fe4000ff1e0ff */
[----:B------:R-:W-:Y:S02]  /*0910*/  UIADD3 UR4, UPT, UPT, UR4, 0x1, URZ ;  /* 0x0000000104047890 */ /* 0x000fe4000fffe0ff */
[----:B------:R-:W-:Y:S02]  /*0920*/  UIADD3.X UR11, UPT, UPT, URZ, UR11, URZ, UP0, !UPT ;  /* 0x0000000bff0b7290 */ /* 0x000fe400087fe4ff */
[----:B------:R-:W-:Y:S01]  /*0930*/  UISETP.NE.AND UP0, UPT, UR4, 0x6, UPT ;  /* 0x000000060400788c */ /* 0x000fe2000bf05270 */
[----:B--2---:R-:W-:-:S03]  /*0940*/  IMAD.WIDE.U32 R16, R2, R27, RZ ;  /* 0x0000001b02107225 */ /* 0x004fc600078e00ff */
[----:B------:R-:W-:-:S04]  /*0950*/  IADD3 R23, P0, PT, R16, R21, RZ ;  /* 0x0000001510177210 */ /* 0x000fc80007f1e0ff */
[----:B------:R-:W-:Y:S01]  /*0960*/  IADD3.X R21, PT, PT, R17, UR5, RZ, P0, !PT ;  /* 0x0000000511157c10 */ /* 0x000fe200087fe4ff */
[----:B------:R0:W-:Y:S02]  /*0970*/  STL [R20], R23 ;  /* 0x0000001714007387 */ /* 0x0001e40000100800 */
[----:B0-----:R-:W-:Y:S01]  /*0980*/  VIADD R20, R20, 0x4 ;  /* 0x0000000414147836 */ /* 0x001fe20000000000 */
[----:B------:R-:W-:Y:S06]  /*0990*/  BRA.U UP0, `(.L_x_12) ;  /* 0xfffffffd00cc7547 */ /* 0x000fec000b83ffff */
[----:B------:R-:W-:Y:S01]  /*09a0*/  SHF.R.U32.HI R16, RZ, 0x17, R19 ;  /* 0x00000017ff107819 */ /* 0x000fe20000011613 */
[----:B------:R0:W-:Y:S03]  /*09b0*/  STL [R1+0x18], R21 ;  /* 0x0000181501007387 */ /* 0x0001e60000100800 */
[C---:B------:R-:W-:Y:S02]  /*09c0*/  LOP3.LUT R2, R16.reuse, 0xe0, RZ, 0xc0, !PT ;  /* 0x000000e010027812 */ /* 0x040fe400078ec0ff */
[----:B------:R-:W-:-:S03]  /*09d0*/  LOP3.LUT P0, RZ, R16, 0x1f, RZ, 0xc0, !PT ;  /* 0x0000001f10ff7812 */ /* 0x000fc6000780c0ff */
[----:B------:R-:W-:-:S05]  /*09e0*/  VIADD R2, R2, 0xffffff80 ;  /* 0xffffff8002027836 */ /* 0x000fca0000000000 */
[----:B------:R-:W-:-:S05]  /*09f0*/  SHF.R.U32.HI R2, RZ, 0x5, R2 ;  /* 0x00000005ff027819 */ /* 0x000fca0000011602 */
[----:B------:R-:W-:-:S05]  /*0a00*/  IMAD R17, R2, -0x4, R1 ;  /* 0xfffffffc02117824 */ /* 0x000fca00078e0201 */
[----:B------:R-:W2:Y:S04]  /*0a10*/  LDL R20, [R17+0x18] ;  /* 0x0000180011147983 */ /* 0x000ea80000100800 */
[----:B------:R-:W2:Y:S04]  /*0a20*/  LDL R3, [R17+0x14] ;  /* 0x0000140011037983 */ /* 0x000ea80000100800 */
[----:B------:R-:W3:Y:S01]  /*0a30*/  @P0 LDL R2, [R17+0x10] ;  /* 0x0000100011020983 */ /* 0x000ee20000100800 */
[----:B------:R-:W-:Y:S01]  /*0a40*/  LOP3.LUT R16, R16, 0x1f, RZ, 0xc0, !PT ;  /* 0x0000001f10107812 */ /* 0x000fe200078ec0ff */
[----:B------:R-:W-:Y:S01]  /*0a50*/  UMOV UR4, 0x54442d19 ;  /* 0x54442d1900047882 */ /* 0x000fe20000000000 */
[----:B------:R-:W-:-:S02]  /*0a60*/  UMOV UR5, 0x3bf921fb ;  /* 0x3bf921fb00057882 */ /* 0x000fc40000000000 */
[-C--:B--2---:R-:W-:Y:S02]  /*0a70*/  @P0 SHF.L.W.U32.HI R20, R3, R16.reuse, R20 ;  /* 0x0000001003140219 */ /* 0x084fe40000010e14 */
[----:B---3--:R-:W-:Y:S02]  /*0a80*/  @P0 SHF.L.W.U32.HI R3, R2, R16, R3 ;  /* 0x0000001002030219 */ /* 0x008fe40000010e03 */
[----:B------:R-:W-:Y:S02]  /*0a90*/  ISETP.GE.AND P0, PT, R19, RZ, PT ;  /* 0x000000ff1300720c */ /* 0x000fe40003f06270 */
[C-C-:B------:R-:W-:Y:S01]  /*0aa0*/  SHF.L.W.U32.HI R22, R3.reuse, 0x2, R20.reuse ;  /* 0x0000000203167819 */ /* 0x140fe20000010e14 */
[----:B------:R-:W-:Y:S01]  /*0ab0*/  IMAD.SHL.U32 R3, R3, 0x4, RZ ;  /* 0x0000000403037824 */ /* 0x000fe200078e00ff */
[----:B0-----:R-:W-:Y:S02]  /*0ac0*/  SHF.R.U32.HI R21, RZ, 0x1e, R20 ;  /* 0x0000001eff157819 */ /* 0x001fe40000011614 */
[----:B------:R-:W-:-:S02]  /*0ad0*/  SHF.R.S32.HI R16, RZ, 0x1f, R22 ;  /* 0x0000001fff107819 */ /* 0x000fc40000011416 */
[----:B------:R-:W-:Y:S02]  /*0ae0*/  LOP3.LUT R20, R22, R19, RZ, 0x3c, !PT ;  /* 0x0000001316147212 */ /* 0x000fe400078e3cff */
[C---:B------:R-:W-:Y:S02]  /*0af0*/  LOP3.LUT R2, R16.reuse, R3, RZ, 0x3c, !PT ;  /* 0x0000000310027212 */ /* 0x040fe400078e3cff */
[----:B------:R-:W-:Y:S02]  /*0b00*/  LOP3.LUT R3, R16, R22, RZ, 0x3c, !PT ;  /* 0x0000001610037212 */ /* 0x000fe400078e3cff */
[----:B------:R-:W-:Y:S02]  /*0b10*/  LEA.HI R22, R22, R21, RZ, 0x1 ;  /* 0x0000001516167211 */ /* 0x000fe400078f08ff */
[----:B------:R-:W-:Y:S02]  /*0b20*/  ISETP.GE.AND P1, PT, R20, RZ, PT ;  /* 0x000000ff1400720c */ /* 0x000fe40003f26270 */
[----:B------:R-:W0:Y:S01]  /*0b30*/  I2F.F64.S64 R2, R2 ;  /* 0x0000000200027312 */ /* 0x000e220000301c00 */
[----:B------:R-:W-:-:S04]  /*0b40*/  IMAD.MOV R20, RZ, RZ, -R22 ;  /* 0x000000ffff147224 */ /* 0x000fc800078e0a16 */
[----:B------:R-:W-:Y:S01]  /*0b50*/  @!P0 IMAD.MOV.U32 R22, RZ, RZ, R20 ;  /* 0x000000ffff168224 */ /* 0x000fe200078e0014 */
[----:B0-----:R-:W-:-:S10]  /*0b60*/  DMUL R16, R2, UR4 ;  /* 0x0000000402107c28 */ /* 0x001fd40008000000 */
[----:B------:R-:W0:Y:S02]  /*0b70*/  F2F.F32.F64 R16, R16 ;  /* 0x0000001000107310 */ /* 0x000e240000301000 */
[----:B0-----:R-:W-:-:S07]  /*0b80*/  FSEL R2, -R16, R16, !P1 ;  /* 0x0000001010027208 */ /* 0x001fce0004800100 */
.L_x_11:
[----:B------:R-:W-:Y:S05]  /*0b90*/  BSYNC.RECONVERGENT B1 ;  /* 0x0000000000017941 */ /* 0x000fea0003800200 */
.L_x_10:
[----:B------:R-:W-:Y:S02]  /*0ba0*/  IMAD.MOV.U32 R20, RZ, RZ, 0x37cbac00 ;  /* 0x37cbac00ff147424 */ /* 0x000fe400078e00ff */
[----:B------:R-:W-:Y:S01]  /*0bb0*/  FMUL R3, R2, R2 ;  /* 0x0000000202037220 */ /* 0x000fe20000400000 */
[C---:B------:R-:W-:Y:S01]  /*0bc0*/  LOP3.LUT R17, R22.reuse, 0x1, RZ, 0xc0, !PT ;  /* 0x0000000116117812 */ /* 0x040fe200078ec0ff */
[----:B------:R-:W-:Y:S01]  /*0bd0*/  IMAD.MOV.U32 R21, RZ, RZ, 0x3c0885e4 ;  /* 0x3c0885e4ff157424 */ /* 0x000fe200078e00ff */
[----:B------:R-:W-:Y:S01]  /*0be0*/  BSSY.RECONVERGENT B1, `(.L_x_13) ;  /* 0x0000048000017945 */ /* 0x000fe20003800200 */
[----:B------:R-:W-:Y:S01]  /*0bf0*/  FFMA R16, R3, R20, -0.0013887860113754868507 ;  /* 0xbab607ed03107423 */ /* 0x000fe20000000014 */
[----:B------:R-:W-:Y:S01]  /*0c00*/  ISETP.NE.U32.AND P0, PT, R17, 0x1, PT ;  /* 0x000000011100780c */ /* 0x000fe20003f05070 */
[----:B------:R-:W-:Y:S02]  /*0c10*/  VIADD R17, R22, 0x1 ;  /* 0x0000000116117836 */ /* 0x000fe40000000000 */
[----:B------:R-:W-:Y:S01]  /*0c20*/  IMAD.MOV.U32 R22, RZ, RZ, 0x3e2aaaa8 ;  /* 0x3e2aaaa8ff167424 */ /* 0x000fe200078e00ff */
[----:B------:R-:W-:-:S02]  /*0c30*/  FSEL R16, R16, -0.00019574658654164522886, P0 ;  /* 0xb94d415310107808 */ /* 0x000fc40000000000 */
[----:B------:R-:W-:Y:S02]  /*0c40*/  FSEL R26, R21, 0.041666727513074874878, !P0 ;  /* 0x3d2aaabb151a7808 */ /* 0x000fe40004000000 */
[----:B------:R-:W-:Y:S02]  /*0c50*/  LOP3.LUT P1, RZ, R17, 0x2, RZ, 0xc0, !PT ;  /* 0x0000000211ff7812 */ /* 0x000fe4000782c0ff */
[----:B------:R-:W-:Y:S01]  /*0c60*/  FSEL R17, -R22, -0.4999999701976776123, !P0 ;  /* 0xbeffffff16117808 */ /* 0x000fe20004000100 */
[----:B------:R-:W-:Y:S01]  /*0c70*/  FFMA R16, R3, R16, R26 ;  /* 0x0000001003107223 */ /* 0x000fe2000000001a */
[----:B------:R-:W-:Y:S02]  /*0c80*/  FSEL R2, R2, 1, !P0 ;  /* 0x3f80000002027808 */ /* 0x000fe40004000000 */
[----:B------:R-:W-:Y:S01]  /*0c90*/  FSETP.GE.AND P0, PT, |R19|, 105615, PT ;  /* 0x47ce47801300780b */ /* 0x000fe20003f06200 */
[C---:B------:R-:W-:Y:S02]  /*0ca0*/  FFMA R16, R3.reuse, R16, R17 ;  /* 0x0000001003107223 */ /* 0x040fe40000000011 */
[----:B------:R-:W-:-:S04]  /*0cb0*/  FFMA R3, R3, R2, RZ ;  /* 0x0000000203037223 */ /* 0x000fc800000000ff */
[----:B------:R-:W-:-:S04]  /*0cc0*/  FFMA R3, R3, R16, R2 ;  /* 0x0000001003037223 */ /* 0x000fc80000000002 */
[----:B------:R-:W-:-:S04]  /*0cd0*/  @P1 FADD R3, RZ, -R3 ;  /* 0x80000003ff031221 */ /* 0x000fc80000000000 */
[----:B------:R-:W-:-:S04]  /*0ce0*/  FFMA R3, R3, R7, R6 ;  /* 0x0000000703037223 */ /* 0x000fc80000000006 */
[----:B------:R-:W-:-:S06]  /*0cf0*/  FADD R3, R3, 0.5 ;  /* 0x3f00000003037421 */ /* 0x000fcc0000000000 */
[----:B------:R-:W0:Y:S02]  /*0d00*/  F2I.TRUNC.NTZ R3, R3 ;  /* 0x0000000300037305 */ /* 0x000e24000020f100 */
[----:B0-----:R-:W-:Y:S01]  /*0d10*/  VIMNMX R23, PT, PT, RZ, R3, !PT ;  /* 0x00000003ff177248 */ /* 0x001fe20007fe0100 */
[----:B------:R-:W-:Y:S06]  /*0d20*/  @!P0 BRA `(.L_x_14) ;  /* 0x0000000000cc8947 */ /* 0x000fec0003800000 */
[----:B------:R-:W-:-:S13]  /*0d30*/  FSETP.NEU.AND P0, PT, |R19|, +INF , PT ;  /* 0x7f8000001300780b */ /* 0x000fda0003f0d200 */
[----:B------:R-:W-:Y:S01]  /*0d40*/  @!P0 FMUL R24, RZ, R19 ;  /* 0x00000013ff188220 */ /* 0x000fe20000400000 */
[----:B------:R-:W-:Y:S01]  /*0d50*/  @!P0 MOV R25, RZ ;  /* 0x000000ff00198202 */ /* 0x000fe20000000f00 */
[----:B------:R-:W-:Y:S06]  /*0d60*/  @!P0 BRA `(.L_x_14) ;  /* 0x0000000000bc8947 */ /* 0x000fec0003800000 */
[----:B------:R-:W-:Y:S01]  /*0d70*/  IMAD.SHL.U32 R24, R19, 0x100, RZ ;  /* 0x0000010013187824 */ /* 0x000fe200078e00ff */
[----:B------:R-:W-:Y:S01]  /*0d80*/  UMOV UR4, URZ ;  /* 0x000000ff00047c82 */ /* 0x000fe20008000000 */
[----:B------:R-:W-:Y:S02]  /*0d90*/  IMAD.MOV.U32 R25, RZ, RZ, RZ ;  /* 0x000000ffff197224 */ /* 0x000fe400078e00ff */
[----:B------:R-:W-:Y:S01]  /*0da0*/  IMAD.MOV.U32 R26, RZ, RZ, RZ ;  /* 0x000000ffff1a7224 */ /* 0x000fe200078e00ff */
[----:B------:R-:W-:-:S07]  /*0db0*/  LOP3.LUT R24, R24, 0x80000000, RZ, 0xfc, !PT ;  /* 0x8000000018187812 */ /* 0x000fce00078efcff */
.L_x_15:
[----:B0-----:R-:W0:Y:S02]  /*0dc0*/  LDC.64 R2, c[0x4][RZ] ;  /* 0x01000000ff027b82 */ /* 0x001e240000000a00 */
[----:B0-----:R-:W-:-:S05]  /*0dd0*/  IMAD.WIDE.U32 R16, R26, 0x4, R2 ;  /* 0x000000041a107825 */ /* 0x001fca00078e0002 */
[----:B------:R-:W2:Y:S01]  /*0de0*/  LDG.E.CONSTANT R3, desc[UR8][R16.64] ;  /* 0x0000000810037981 */ /* 0x000ea2000c1e9900 */
[C---:B------:R-:W-:Y:S02]  /*0df0*/  IMAD R27, R26.reuse, 0x4, R1 ;  /* 0x000000041a1b7824 */ /* 0x040fe400078e0201 */
[----:B------:R-:W-:-:S05]  /*0e00*/  VIADD R26, R26, 0x1 ;  /* 0x000000011a1a7836 */ /* 0x000fca0000000000 */
[----:B------:R-:W-:Y:S01]  /*0e10*/  ISETP.NE.AND P0, PT, R26, 0x6, PT ;  /* 0x000000061a00780c */ /* 0x000fe20003f05270 */
[----:B--2---:R-:W-:-:S03]  /*0e20*/  IMAD.WIDE.U32 R2, R3, R24, RZ ;  /* 0x0000001803027225 */ /* 0x004fc600078e00ff */
[----:B------:R-:W-:-:S04]  /*0e30*/  IADD3 R2, P1, PT, R2, R25, RZ ;  /* 0x0000001902027210 */ /* 0x000fc80007f3e0ff */
[----:B------:R-:W-:Y:S01]  /*0e40*/  IADD3.X R25, PT, PT, R3, UR4, RZ, P1, !PT ;  /* 0x0000000403197c10 */ /* 0x000fe20008ffe4ff */
[----:B------:R0:W-:Y:S04]  /*0e50*/  STL [R27], R2 ;  /* 0x000000021b007387 */ /* 0x0001e80000100800 */
[----:B------:R-:W-:Y:S05]  /*0e60*/  @P0 BRA `(.L_x_15) ;  /* 0xfffffffc00d40947 */ /* 0x000fea000383ffff */
[----:B------:R-:W-:Y:S01]  /*0e70*/  SHF.R.U32.HI R16, RZ, 0x17, R19 ;  /* 0x00000017ff107819 */ /* 0x000fe20000011613 */
[----:B------:R1:W-:Y:S03]  /*0e80*/  STL [R1+0x18], R25 ;  /* 0x0000181901007387 */ /* 0x0003e60000100800 */
[C---:B0-----:R-:W-:Y:S02]  /*0e90*/  LOP3.LUT R2, R16.reuse, 0xe0, RZ, 0xc0, !PT ;  /* 0x000000e010027812 */ /* 0x041fe400078ec0ff */
        /* <DEDUP_REMOVED lines=9> */
[----:B------:R-:W-:Y:S01]  /*0f30*/  UMOV UR5, 0x3bf921fb ;  /* 0x3bf921fb00057882 */ /* 0x000fe20000000000 */
[----:B------:R-:W-:-:S02]  /*0f40*/  ISETP.GE.AND P1, PT, R19, RZ, PT ;  /* 0x000000ff1300720c */ /* 0x000fc40003f26270 */
[-C--:B--2---:R-:W-:Y:S02]  /*0f50*/  @P0 SHF.L.W.U32.HI R24, R3, R16.reuse, R24 ;  /* 0x0000001003180219 */ /* 0x084fe40000010e18 */
[----:B---3--:R-:W-:Y:S02]  /*0f60*/  @P0 SHF.L.W.U32.HI R3, R2, R16, R3 ;  /* 0x0000001002030219 */ /* 0x008fe40000010e03 */
[--C-:B-1----:R-:W-:Y:S02]  /*0f70*/  SHF.R.U32.HI R25, RZ, 0x1e, R24.reuse ;  /* 0x0000001eff197819 */ /* 0x102fe40000011618 */
[C---:B------:R-:W-:Y:S01]  /*0f80*/  SHF.L.W.U32.HI R26, R3.reuse, 0x2, R24 ;  /* 0x00000002031a7819 */ /* 0x040fe20000010e18 */
[----:B------:R-:W-:-:S03]  /*0f90*/  IMAD.SHL.U32 R3, R3, 0x4, RZ ;  /* 0x0000000403037824 */ /* 0x000fc600078e00ff */
[----:B------:R-:W-:Y:S02]  /*0fa0*/  SHF.R.S32.HI R16, RZ, 0x1f, R26 ;  /* 0x0000001fff107819 */ /* 0x000fe4000001141a */
[----:B------:R-:W-:Y:S02]  /*0fb0*/  LOP3.LUT R19, R26, R19, RZ, 0x3c, !PT ;  /* 0x000000131a137212 */ /* 0x000fe400078e3cff */
[C---:B------:R-:W-:Y:S02]  /*0fc0*/  LOP3.LUT R2, R16.reuse, R3, RZ, 0x3c, !PT ;  /* 0x0000000310027212 */ /* 0x040fe400078e3cff */
[----:B------:R-:W-:Y:S02]  /*0fd0*/  LOP3.LUT R3, R16, R26, RZ, 0x3c, !PT ;  /* 0x0000001a10037212 */ /* 0x000fe400078e3cff */
[----:B------:R-:W-:Y:S02]  /*0fe0*/  LEA.HI R25, R26, R25, RZ, 0x1 ;  /* 0x000000191a197211 */ /* 0x000fe400078f08ff */
[----:B------:R-:W-:-:S02]  /*0ff0*/  ISETP.GE.AND P0, PT, R19, RZ, PT ;  /* 0x000000ff1300720c */ /* 0x000fc40003f06270 */
[----:B------:R-:W0:Y:S01]  /*1000*/  I2F.F64.S64 R2, R2 ;  /* 0x0000000200027312 */ /* 0x000e220000301c00 */
[----:B------:R-:W-:-:S04]  /*1010*/  IMAD.MOV R19, RZ, RZ, -R25 ;  /* 0x000000ffff137224 */ /* 0x000fc800078e0a19 */
[----:B------:R-:W-:Y:S01]  /*1020*/  @!P1 IMAD.MOV.U32 R25, RZ, RZ, R19 ;  /* 0x000000ffff199224 */ /* 0x000fe200078e0013 */
[----:B0-----:R-:W-:-:S10]  /*1030*/  DMUL R16, R2, UR4 ;  /* 0x0000000402107c28 */ /* 0x001fd40008000000 */
[----:B------:R-:W0:Y:S02]  /*1040*/  F2F.F32.F64 R16, R16 ;  /* 0x0000001000107310 */ /* 0x000e240000301000 */
[----:B0-----:R-:W-:-:S07]  /*1050*/  FSEL R24, -R16, R16, !P0 ;  /* 0x0000001010187208 */ /* 0x001fce0004000100 */
.L_x_14:
[----:B------:R-:W-:Y:S05]  /*1060*/  BSYNC.RECONVERGENT B1 ;  /* 0x0000000000017941 */ /* 0x000fea0003800200 */
.L_x_13:
[----:B------:R-:W-:Y:S01]  /*1070*/  FMUL R3, R24, R24 ;  /* 0x0000001818037220 */ /* 0x000fe20000400000 */
[C---:B------:R-:W-:Y:S01]  /*1080*/  LOP3.LUT R2, R25.reuse, 0x1, RZ, 0xc0, !PT ;  /* 0x0000000119027812 */ /* 0x040fe200078ec0ff */
[----:B------:R-:W0:Y:S01]  /*1090*/  LDCU UR10, c[0x0][0x390] ;  /* 0x00007200ff0a77ac */ /* 0x000e220008000800 */
[----:B------:R-:W-:Y:S01]  /*10a0*/  LOP3.LUT P1, RZ, R25, 0x2, RZ, 0xc0, !PT ;  /* 0x0000000219ff7812 */ /* 0x000fe2000782c0ff */
[----:B------:R-:W-:Y:S01]  /*10b0*/  FFMA R20, R3, R20, -0.0013887860113754868507 ;  /* 0xbab607ed03147423 */ /* 0x000fe20000000014 */
[----:B------:R-:W-:Y:S01]  /*10c0*/  ISETP.NE.U32.AND P0, PT, R2, 0x1, PT ;  /* 0x000000010200780c */ /* 0x000fe20003f05070 */
[----:B------:R-:W1:Y:S01]  /*10d0*/  LDCU.64 UR4, c[0x0][0x380] ;  /* 0x00007000ff0477ac */ /* 0x000e620008000a00 */
[----:B------:R-:W-:Y:S02]  /*10e0*/  VIMNMX R23, PT, PT, R23, UR6, PT ;  /* 0x0000000617177c48 */ /* 0x000fe4000bfe0100 */
[----:B------:R-:W-:Y:S02]  /*10f0*/  FSEL R2, R21, 0.041666727513074874878, P0 ;  /* 0x3d2aaabb15027808 */ /* 0x000fe40000000000 */
[----:B------:R-:W-:-:S02]  /*1100*/  FSEL R20, R20, -0.00019574658654164522886, !P0 ;  /* 0xb94d415314147808 */ /* 0x000fc40004000000 */
[----:B------:R-:W-:Y:S02]  /*1110*/  FSEL R24, R24, 1, P0 ;  /* 0x3f80000018187808 */ /* 0x000fe40000000000 */
[----:B------:R-:W-:Y:S01]  /*1120*/  FSEL R19, -R22, -0.4999999701976776123, P0 ;  /* 0xbeffffff16137808 */ /* 0x000fe20000000100 */
[C---:B------:R-:W-:Y:S02]  /*1130*/  FFMA R2, R3.reuse, R20, R2 ;  /* 0x0000001403027223 */ /* 0x040fe40000000002 */
[C---:B------:R-:W-:Y:S02]  /*1140*/  FFMA R17, R3.reuse, R24, RZ ;  /* 0x0000001803117223 */ /* 0x040fe400000000ff */
[----:B------:R-:W-:-:S04]  /*1150*/  FFMA R2, R3, R2, R19 ;  /* 0x0000000203027223 */ /* 0x000fc80000000013 */
[----:B------:R-:W-:-:S04]  /*1160*/  FFMA R17, R17, R2, R24 ;  /* 0x0000000211117223 */ /* 0x000fc80000000018 */
[----:B------:R-:W-:-:S04]  /*1170*/  @P1 FADD R17, RZ, -R17 ;  /* 0x80000011ff111221 */ /* 0x000fc80000000000 */
[----:B------:R-:W-:-:S04]  /*1180*/  FFMA R17, R17, R7, R4 ;  /* 0x0000000711117223 */ /* 0x000fc80000000004 */
[----:B------:R-:W-:-:S06]  /*1190*/  FADD R17, R17, 0.5 ;  /* 0x3f00000011117421 */ /* 0x000fcc0000000000 */
[----:B------:R-:W2:Y:S02]  /*11a0*/  F2I.TRUNC.NTZ R17, R17 ;  /* 0x0000001100117305 */ /* 0x000ea4000020f100 */
[----:B--2---:R-:W-:-:S04]  /*11b0*/  VIMNMX R2, PT, PT, RZ, R17, !PT ;  /* 0x00000011ff027248 */ /* 0x004fc80007fe0100 */
[----:B------:R-:W-:-:S05]  /*11c0*/  VIMNMX R2, PT, PT, R2, UR7, PT ;  /* 0x0000000702027c48 */ /* 0x000fca000bfe0100 */
[----:B0-----:R-:W-:-:S04]  /*11d0*/  IMAD R2, R2, UR10, R23 ;  /* 0x0000000a02027c24 */ /* 0x001fc8000f8e0217 */
[----:B------:R-:W-:-:S05]  /*11e0*/  IMAD.SHL.U32 R3, R2, 0x4, RZ ;  /* 0x0000000402037824 */ /* 0x000fca00078e00ff */
[----:B-1----:R-:W-:-:S04]  /*11f0*/  IADD3 R2, P0, PT, R3, UR4, RZ ;  /* 0x0000000403027c10 */ /* 0x002fc8000ff1e0ff */
[----:B------:R-:W-:-:S05]  /*1200*/  LEA.HI.X.SX32 R3, R3, UR5, 0x1, P0 ;  /* 0x0000000503037c11 */ /* 0x000fca00080f0eff */
[----:B------:R-:W2:Y:S04]  /*1210*/  LDG.E.U8.CONSTANT R16, desc[UR8][R2.64] ;  /* 0x0000000802107981 */ /* 0x000ea8000c1e9100 */
[----:B------:R-:W3:Y:S04]  /*1220*/  LDG.E.U8.CONSTANT R17, desc[UR8][R2.64+0x1] ;  /* 0x0000010802117981 */ /* 0x000ee8000c1e9100 */
[----:B------:R-:W4:Y:S04]  /*1230*/  LDG.E.U8.CONSTANT R19, desc[UR8][R2.64+0x2] ;  /* 0x0000020802137981 */ /* 0x000f28000c1e9100 */
[----:B------:R-:W5:Y:S01]  /*1240*/  LDG.E.U8.CONSTANT R21, desc[UR8][R2.64+0x3] ;  /* 0x0000030802157981 */ /* 0x000f62000c1e9100 */
[----:B------:R-:W-:-:S05]  /*1250*/  VIADD R12, R12, 0x1 ;  /* 0x000000010c0c7836 */ /* 0x000fca0000000000 */
[----:B------:R-:W-:Y:S02]  /*1260*/  ISETP.NE.AND P0, PT, R12, R9, PT ;  /* 0x000000090c00720c */ /* 0x000fe40003f05270 */
[----:B--2---:R-:W-:Y:S02]  /*1270*/  I2FP.F32.U32 R16, R16 ;  /* 0x0000001000107245 */ /* 0x004fe40000201000 */
[----:B---3--:R-:W-:-:S03]  /*1280*/  I2FP.F32.U32 R17, R17 ;  /* 0x0000001100117245 */ /* 0x008fc60000201000 */
[----:B------:R-:W-:Y:S01]  /*1290*/  FADD R15, R16, R15 ;  /* 0x0000000f100f7221 */ /* 0x000fe20000000000 */
[----:B----4-:R-:W-:Y:S01]  /*12a0*/  I2FP.F32.U32 R20, R19 ;  /* 0x0000001300147245 */ /* 0x010fe20000201000 */
[----:B------:R-:W-:Y:S01]  /*12b0*/  FADD R14, R17, R14 ;  /* 0x0000000e110e7221 */ /* 0x000fe20000000000 */
[----:B-----5:R-:W-:-:S03]  /*12c0*/  I2FP.F32.U32 R22, R21 ;  /* 0x0000001500167245 */ /* 0x020fc60000201000 */
[----:B------:R-:W-:Y:S02]  /*12d0*/  FADD R13, R20, R13 ;  /* 0x0000000d140d7221 */ /* 0x000fe40000000000 */
[----:B------:R-:W-:Y:S01]  /*12e0*/  FADD R11, R22, R11 ;  /* 0x0000000b160b7221 */ /* 0x000fe20000000000 */
[----:B------:R-:W-:Y:S06]  /*12f0*/  @P0 BRA `(.L_x_16) ;  /* 0xfffffff000c40947 */ /* 0x000fec000383ffff */
[----:B------:R-:W-:Y:S05]  /*1300*/  BSYNC.RECONVERGENT B0 ;  /* 0x0000000000007941 */ /* 0x000fea0003800200 */
.L_x_5:
[----:B------:R-:W-:Y:S01]  /*1310*/  I2FP.F32.U32 R9, R9 ;  /* 0x0000000900097245 */ /* 0x000fe20000201000 */
[----:B------:R-:W-:Y:S04]  /*1320*/  BSSY.RECONVERGENT B0, `(.L_x_17) ;  /* 0x000000d000007945 */ /* 0x000fe80003800200 */
[----:B------:R-:W-:-:S05]  /*1330*/  VIADD R2, R9, 0x1800000 ;  /* 0x0180000009027836 */ /* 0x000fca0000000000 */
[----:B------:R-:W-:-:S04]  /*1340*/  LOP3.LUT R2, R2, 0x7f800000, RZ, 0xc0, !PT ;  /* 0x7f80000002027812 */ /* 0x000fc800078ec0ff */
[----:B------:R-:W-:-:S13]  /*1350*/  ISETP.GT.U32.AND P0, PT, R2, 0x1ffffff, PT ;  /* 0x01ffffff0200780c */ /* 0x000fda0003f04070 */
[----:B------:R-:W-:Y:S05]  /*1360*/  @P0 BRA `(.L_x_18) ;  /* 0x0000000000100947 */ /* 0x000fea0003800000 */
[----:B------:R-:W-:-:S07]  /*1370*/  MOV R4, 0x1390 ;  /* 0x0000139000047802 */ /* 0x000fce0000000f00 */
[----:B------:R-:W-:Y:S05]  /*1380*/  CALL.REL.NOINC `($__internal_0_$__cuda_sm20_rcp_rn_f32_slowpath) ;  /* 0x0000000000887944 */ /* 0x000fea0003c00000 */
[----:B------:R-:W-:Y:S01]  /*1390*/  IMAD.MOV.U32 R2, RZ, RZ, R6 ;  /* 0x000000ffff027224 */ /* 0x000fe200078e0006 */
[----:B------:R-:W-:Y:S06]  /*13a0*/  BRA `(.L_x_19) ;  /* 0x0000000000107947 */ /* 0x000fec0003800000 */
.L_x_18:
[----:B------:R-:W0:Y:S02]  /*13b0*/  MUFU.RCP R2, R9 ;  /* 0x0000000900027308 */ /* 0x000e240000001000 */
[----:B0-----:R-:W-:-:S04]  /*13c0*/  FFMA R3, R9, R2, -1 ;  /* 0xbf80000009037423 */ /* 0x001fc80000000002 */
[----:B------:R-:W-:-:S04]  /*13d0*/  FADD.FTZ R3, -R3, -RZ ;  /* 0x800000ff03037221 */ /* 0x000fc80000010100 */
[----:B------:R-:W-:-:S07]  /*13e0*/  FFMA R2, R2, R3, R2 ;  /* 0x0000000302027223 */ /* 0x000fce0000000002 */
.L_x_19:
[----:B------:R-:W-:Y:S05]  /*13f0*/  BSYNC.RECONVERGENT B0 ;  /* 0x0000000000007941 */ /* 0x000fea0003800200 */
.L_x_17:
[----:B------:R-:W0:Y:S01]  /*1400*/  LDCU UR6, c[0x0][0x390] ;  /* 0x00007200ff0677ac */ /* 0x000e220008000800 */
[-C--:B------:R-:W-:Y:S01]  /*1410*/  FFMA R15, R15, R2.reuse, 0.5 ;  /* 0x3f0000000f0f7423 */ /* 0x080fe20000000002 */
[-C--:B------:R-:W-:Y:S01]  /*1420*/  FFMA R13, R13, R2.reuse, 0.5 ;  /* 0x3f0000000d0d7423 */ /* 0x080fe20000000002 */
[-C--:B------:R-:W-:Y:S01]  /*1430*/  FFMA R14, R14, R2.reuse, 0.5 ;  /* 0x3f0000000e0e7423 */ /* 0x080fe20000000002 */
[----:B------:R-:W-:Y:S01]  /*1440*/  FFMA R2, R11, R2, 0.5 ;  /* 0x3f0000000b027423 */ /* 0x000fe20000000002 */
[----:B------:R-:W1:Y:S01]  /*1450*/  LDCU.64 UR4, c[0x0][0x388] ;  /* 0x00007100ff0477ac */ /* 0x000e620008000a00 */
[----:B------:R-:W-:Y:S02]  /*1460*/  FMNMX R15, RZ, R15, !PT ;  /* 0x0000000fff0f7209 */ /* 0x000fe40007800000 */
[----:B------:R-:W-:Y:S02]  /*1470*/  FMNMX R13, RZ, R13, !PT ;  /* 0x0000000dff0d7209 */ /* 0x000fe40007800000 */
[----:B------:R-:W-:-:S02]  /*1480*/  FMNMX R14, RZ, R14, !PT ;  /* 0x0000000eff0e7209 */ /* 0x000fc40007800000 */
[----:B------:R-:W-:Y:S02]  /*1490*/  FMNMX R2, RZ, R2, !PT ;  /* 0x00000002ff027209 */ /* 0x000fe40007800000 */
[----:B------:R-:W-:Y:S02]  /*14a0*/  FMNMX R15, R15, 255, PT ;  /* 0x437f00000f0f7809 */ /* 0x000fe40003800000 */
[----:B------:R-:W-:Y:S02]  /*14b0*/  FMNMX R13, R13, 255, PT ;  /* 0x437f00000d0d7809 */ /* 0x000fe40003800000 */
[----:B------:R-:W-:Y:S01]  /*14c0*/  FMNMX R14, R14, 255, PT ;  /* 0x437f00000e0e7809 */ /* 0x000fe20003800000 */
[----:B0-----:R-:W-:Y:S01]  /*14d0*/  IMAD R0, R0, UR6, R5 ;  /* 0x0000000600007c24 */ /* 0x001fe2000f8e0205 */
[----:B------:R-:W-:Y:S01]  /*14e0*/  FMNMX R4, R2, 255, PT ;  /* 0x437f000002047809 */ /* 0x000fe20003800000 */
[----:B------:R-:W0:Y:S02]  /*14f0*/  F2I.U32.TRUNC.NTZ R15, R15 ;  /* 0x0000000f000f7305 */ /* 0x000e24000020f000 */
[----:B------:R-:W-:-:S05]  /*1500*/  IMAD.SHL.U32 R0, R0, 0x4, RZ ;  /* 0x0000000400007824 */ /* 0x000fca00078e00ff */
[C---:B-1----:R-:W-:Y:S01]  /*1510*/  IADD3 R2, P0, PT, R0.reuse, UR4, RZ ;  /* 0x0000000400027c10 */ /* 0x042fe2000ff1e0ff */
[----:B------:R-:W1:Y:S03]  /*1520*/  F2I.U32.TRUNC.NTZ R7, R14 ;  /* 0x0000000e00077305 */ /* 0x000e66000020f000 */
[----:B------:R-:W-:-:S05]  /*1530*/  LEA.HI.X.SX32 R3, R0, UR5, 0x1, P0 ;  /* 0x0000000500037c11 */ /* 0x000fca00080f0eff */
[----:B------:R-:W2:Y:S01]  /*1540*/  F2I.U32.TRUNC.NTZ R13, R13 ;  /* 0x0000000d000d7305 */ /* 0x000ea2000020f000 */
[----:B0-----:R-:W-:Y:S04]  /*1550*/  STG.E.U8 desc[UR8][R2.64], R15 ;  /* 0x0000000f02007986 */ /* 0x001fe8000c101108 */
[----:B-1----:R-:W-:Y:S03]  /*1560*/  STG.E.U8 desc[UR8][R2.64+0x1], R7 ;  /* 0x0000010702007986 */ /* 0x002fe6000c101108 */
[----:B------:R-:W0:Y:S01]  /*1570*/  F2I.U32.TRUNC.NTZ R5, R4 ;  /* 0x0000000400057305 */ /* 0x000e22000020f000 */
[----:B--2---:R-:W-:Y:S04]  /*1580*/  STG.E.U8 desc[UR8][R2.64+0x2], R13 ;  /* 0x0000020d02007986 */ /* 0x004fe8000c101108 */
[----:B0-----:R-:W-:Y:S01]  /*1590*/  STG.E.U8 desc[UR8][R2.64+0x3], R5 ;  /* 0x0000030502007986 */ /* 0x001fe2000c101108 */
[----:B------:R-:W-:Y:S05]  /*15a0*/  EXIT ;  /* 0x000000000000794d */ /* 0x000fea0003800000 */
        .weak           $__internal_0_$__cuda_sm20_rcp_rn_f32_slowpath
        .type           $__internal_0_$__cuda_sm20_rcp_rn_f32_slowpath,@function
        .size           $__internal_0_$__cuda_sm20_rcp_rn_f32_slowpath,($__internal_1_$__cuda_sm20_sqrt_rn_f32_slowpath - $__internal_0_$__cuda_sm20_rcp_rn_f32_slowpath)
$__internal_0_$__cuda_sm20_rcp_rn_f32_slowpath:
[----:B------:R-:W-:Y:S01]  /*15b0*/  IMAD.SHL.U32 R2, R9, 0x2, RZ ;  /* 0x0000000209027824 */ /* 0x000fe200078e00ff */
[----:B------:R-:W-:Y:S04]  /*15c0*/  BSSY.RECONVERGENT B1, `(.L_x_20) ;  /* 0x0000031000017945 */ /* 0x000fe80003800200 */
[----:B------:R-:W-:Y:S01]  /*15d0*/  SHF.R.U32.HI R10, RZ, 0x18, R2 ;  /* 0x00000018ff0a7819 */ /* 0x000fe20000011602 */
[----:B------:R-:W-:-:S03]  /*15e0*/  IMAD.MOV.U32 R2, RZ, RZ, R9 ;  /* 0x000000ffff027224 */ /* 0x000fc600078e0009 */
[----:B------:R-:W-:-:S13]  /*15f0*/  ISETP.NE.U32.AND P0, PT, R10, RZ, PT ;  /* 0x000000ff0a00720c */ /* 0x000fda0003f05070 */
[----:B------:R-:W-:Y:S05]  /*1600*/  @P0 BRA `(.L_x_21) ;  /* 0x0000000000280947 */ /* 0x000fea0003800000 */
[----:B------:R-:W-:-:S05]  /*1610*/  IMAD.SHL.U32 R3, R2, 0x2, RZ ;  /* 0x0000000202037824 */ /* 0x000fca00078e00ff */
[----:B------:R-:W-:-:S13]  /*1620*/  ISETP.NE.AND P0, PT, R3, RZ, PT ;  /* 0x000000ff0300720c */ /* 0x000fda0003f05270 */
[----:B------:R-:W-:Y:S01]  /*1630*/  @P0 FFMA R7, R2, 1.84467440737095516160e+19, RZ ;  /* 0x5f80000002070823 */ /* 0x000fe200000000ff */
[----:B------:R-:W-:Y:S08]  /*1640*/  @!P0 MUFU.RCP R6, R2 ;  /* 0x0000000200068308 */ /* 0x000ff00000001000 */
[----:B------:R-:W0:Y:S02]  /*1650*/  @P0 MUFU.RCP R8, R7 ;  /* 0x0000000700080308 */ /* 0x000e240000001000 */
[----:B0-----:R-:W-:-:S04]  /*1660*/  @P0 FFMA R3, R7, R8, -1 ;  /* 0xbf80000007030423 */ /* 0x001fc80000000008 */
[----:B------:R-:W-:-:S04]  /*1670*/  @P0 FADD.FTZ R3, -R3, -RZ ;  /* 0x800000ff03030221 */ /* 0x000fc80000010100 */
[----:B------:R-:W-:-:S04]  /*1680*/  @P0 FFMA R3, R8, R3, R8 ;  /* 0x0000000308030223 */ /* 0x000fc80000000008 */
[----:B------:R-:W-:Y:S01]  /*1690*/  @P0 FFMA R6, R3, 1.84467440737095516160e+19, RZ ;  /* 0x5f80000003060823 */ /* 0x000fe200000000ff */
[----:B------:R-:W-:Y:S06]  /*16a0*/  BRA `(.L_x_22) ;  /* 0x0000000000887947 */ /* 0x000fec0003800000 */
.L_x_21:
[----:B------:R-:W-:-:S05]  /*16b0*/  VIADD R12, R10, 0xffffff03 ;  /* 0xffffff030a0c7836 */ /* 0x000fca0000000000 */
[----:B------:R-:W-:-:S13]  /*16c0*/  ISETP.GT.U32.AND P0, PT, R12, 0x1, PT ;  /* 0x000000010c00780c */ /* 0x000fda0003f04070 */
[----:B------:R-:W-:Y:S05]  /*16d0*/  @P0 BRA `(.L_x_23) ;  /* 0x0000000000780947 */ /* 0x000fea0003800000 */
[----:B------:R-:W-:Y:S02]  /*16e0*/  LOP3.LUT R3, R2, 0x7fffff, RZ, 0xc0, !PT ;  /* 0x007fffff02037812 */ /* 0x000fe400078ec0ff */
[----:B------:R-:W-:Y:S02]  /*16f0*/  MOV R9, 0x3 ;  /* 0x0000000300097802 */ /* 0x000fe40000000f00 */
[----:B------:R-:W-:Y:S02]  /*1700*/  LOP3.LUT R3, R3, 0x3f800000, RZ, 0xfc, !PT ;  /* 0x3f80000003037812 */ /* 0x000fe400078efcff */
[----:B------:R-:W-:Y:S02]  /*1710*/  SHF.L.U32 R9, R9, R12, RZ ;  /* 0x0000000c09097219 */ /* 0x000fe400000006ff */
[----:B------:R-:W0:Y:S02]  /*1720*/  MUFU.RCP R6, R3 ;  /* 0x0000000300067308 */ /* 0x000e240000001000 */
[----:B0-----:R-:W-:-:S04]  /*1730*/  FFMA R7, R3, R6, -1 ;  /* 0xbf80000003077423 */ /* 0x001fc80000000006 */
[----:B------:R-:W-:-:S04]  /*1740*/  FADD.FTZ R7, -R7, -RZ ;  /* 0x800000ff07077221 */ /* 0x000fc80000010100 */
[CCC-:B------:R-:W-:Y:S01]  /*1750*/  FFMA.RM R8, R6.reuse, R7.reuse, R6.reuse ;  /* 0x0000000706087223 */ /* 0x1c0fe20000004006 */
[----:B------:R-:W-:-:S04]  /*1760*/  FFMA.RP R7, R6, R7, R6 ;  /* 0x0000000706077223 */ /* 0x000fc80000008006 */
[C---:B------:R-:W-:Y:S02]  /*1770*/  LOP3.LUT R6, R8.reuse, 0x7fffff, RZ, 0xc0, !PT ;  /* 0x007fffff08067812 */ /* 0x040fe400078ec0ff */
[----:B------:R-:W-:Y:S02]  /*1780*/  FSETP.NEU.FTZ.AND P0, PT, R8, R7, PT ;  /* 0x000000070800720b */ /* 0x000fe40003f1d000 */
[----:B------:R-:W-:Y:S02]  /*1790*/  LOP3.LUT R6, R6, 0x800000, RZ, 0xfc, !PT ;  /* 0x0080000006067812 */ /* 0x000fe400078efcff */
[----:B------:R-:W-:Y:S02]  /*17a0*/  SEL R7, RZ, 0xffffffff, !P0 ;  /* 0xffffffffff077807 */ /* 0x000fe40004000000 */
[----:B------:R-:W-:-:S03]  /*17b0*/  LOP3.LUT R9, R9, R6, RZ, 0xc0, !PT ;  /* 0x0000000609097212 */ /* 0x000fc600078ec0ff */
[----:B------:R-:W-:Y:S01]  /*17c0*/  IMAD.MOV R7, RZ, RZ, -R7 ;  /* 0x000000ffff077224 */ /* 0x000fe200078e0a07 */
[----:B------:R-:W-:-:S04]  /*17d0*/  SHF.R.U32.HI R9, RZ, R12, R9 ;  /* 0x0000000cff097219 */ /* 0x000fc80000011609 */
[----:B------:R-:W-:Y:S02]  /*17e0*/  LOP3.LUT P1, RZ, R7, R12, R6, 0xf8, !PT ;  /* 0x0000000c07ff7212 */ /* 0x000fe4000782f806 */
[C---:B------:R-:W-:Y:S02]  /*17f0*/  LOP3.LUT P0, RZ, R9.reuse, 0x1, RZ, 0xc0, !PT ;  /* 0x0000000109ff7812 */ /* 0x040fe4000780c0ff */
[----:B------:R-:W-:-:S04]  /*1800*/  LOP3.LUT P2, RZ, R9, 0x2, RZ, 0xc0, !PT ;  /* 0x0000000209ff7812 */ /* 0x000fc8000784c0ff */
[----:B------:R-:W-:Y:S02]  /*1810*/  PLOP3.LUT P0, PT, P0, P1, P2, 0xe0, 0x0 ;  /* 0x000000000000781c */ /* 0x000fe40000703c20 */
[----:B------:R-:W-:Y:S02]  /*1820*/  LOP3.LUT P1, RZ, R2, 0x7fffff, RZ, 0xc0, !PT ;  /* 0x007fffff02ff7812 */ /* 0x000fe4000782c0ff */
[----:B------:R-:W-:-:S05]  /*1830*/  SEL R3, RZ, 0x1, !P0 ;  /* 0x00000001ff037807 */ /* 0x000fca0004000000 */
[----:B------:R-:W-:-:S05]  /*1840*/  IMAD.MOV R3, RZ, RZ, -R3 ;  /* 0x000000ffff037224 */ /* 0x000fca00078e0a03 */
[----:B------:R-:W-:Y:S01]  /*1850*/  ISETP.GE.AND P0, PT, R3, RZ, PT ;  /* 0x000000ff0300720c */ /* 0x000fe20003f06270 */
[----:B------:R-:W-:-:S05]  /*1860*/  VIADD R3, R10, 0xffffff04 ;  /* 0xffffff040a037836 */ /* 0x000fca0000000000 */
[----:B------:R-:W-:-:S07]  /*1870*/  SHF.R.U32.HI R3, RZ, R3, R6 ;  /* 0x00000003ff037219 */ /* 0x000fce0000011606 */
[----:B------:R-:W-:-:S04]  /*1880*/  @!P0 VIADD R3, R3, 0x1 ;  /* 0x0000000103038836 */ /* 0x000fc80000000000 */
[----:B------:R-:W-:-:S05]  /*1890*/  @!P1 IMAD.SHL.U32 R3, R3, 0x2, RZ ;  /* 0x0000000203039824 */ /* 0x000fca00078e00ff */
[----:B------:R-:W-:Y:S01]  /*18a0*/  LOP3.LUT R6, R3, 0x80000000, R2, 0xf8, !PT ;  /* 0x8000000003067812 */ /* 0x000fe200078ef802 */
[----:B------:R-:W-:Y:S06]  /*18b0*/  BRA `(.L_x_22) ;  /* 0x0000000000047947 */ /* 0x000fec0003800000 */
.L_x_23:
[----:B------:R0:W1:Y:S02]  /*18c0*/  MUFU.RCP R6, R2 ;  /* 0x0000000200067308 */ /* 0x0000640000001000 */
.L_x_22:
[----:B------:R-:W-:Y:S05]  /*18d0*/  BSYNC.RECONVERGENT B1 ;  /* 0x0000000000017941 */ /* 0x000fea0003800200 */
.L_x_20:
[----:B0-----:R-:W-:Y:S02]  /*18e0*/  IMAD.MOV.U32 R2, RZ, RZ, R4 ;  /* 0x000000ffff027224 */ /* 0x001fe400078e0004 */
[----:B------:R-:W-:-:S04]  /*18f0*/  IMAD.MOV.U32 R3, RZ, RZ, 0x0 ;  /* 0x00000000ff037424 */ /* 0x000fc800078e00ff */
[----:B-1----:R-:W-:Y:S05]  /*1900*/  RET.REL.NODEC R2 `(radial_blur) ;  /* 0xffffffe402bc7950 */ /* 0x002fea0003c3ffff */
        .weak           $__internal_1_$__cuda_sm20_sqrt_rn_f32_slowpath
        .type           $__internal_1_$__cuda_sm20_sqrt_rn_f32_slowpath,@function
        .size           $__internal_1_$__cuda_sm20_sqrt_rn_f32_slowpath,($__internal_2_$__cuda_sm3x_div_rn_noftz_f32_slowpath - $__internal_1_$__cuda_sm20_sqrt_rn_f32_slowpath)
$__internal_1_$__cuda_sm20_sqrt_rn_f32_slowpath:
[----:B------:R-:W-:-:S13]  /*1910*/  LOP3.LUT P0, RZ, R2, 0x7fffffff, RZ, 0xc0, !PT ;  /* 0x7fffffff02ff7812 */ /* 0x000fda000780c0ff */
[----:B------:R-:W-:Y:S01]  /*1920*/  @!P0 IMAD.MOV.U32 R3, RZ, RZ, R2 ;  /* 0x000000ffff038224 */ /* 0x000fe200078e0002 */
[----:B------:R-:W-:Y:S06]  /*1930*/  @!P0 BRA `(.L_x_24) ;  /* 0x0000000000408947 */ /* 0x000fec0003800000 */
[----:B------:R-:W-:-:S13]  /*1940*/  FSETP.GEU.FTZ.AND P0, PT, R2, RZ, PT ;  /* 0x000000ff0200720b */ /* 0x000fda0003f1e000 */
[----:B------:R-:W-:Y:S01]  /*1950*/  @!P0 IMAD.MOV.U32 R3, RZ, RZ, 0x7fffffff ;  /* 0x7fffffffff038424 */ /* 0x000fe200078e00ff */
[----:B------:R-:W-:Y:S06]  /*1960*/  @!P0 BRA `(.L_x_24) ;  /* 0x0000000000348947 */ /* 0x000fec0003800000 */
[----:B------:R-:W-:-:S13]  /*1970*/  FSETP.GTU.FTZ.AND P0, PT, |R2|, +INF , PT ;  /* 0x7f8000000200780b */ /* 0x000fda0003f1c200 */
[----:B------:R-:W-:Y:S01]  /*1980*/  @P0 FADD.FTZ R3, R2, 1 ;  /* 0x3f80000002030421 */ /* 0x000fe20000010000 */
[----:B------:R-:W-:Y:S06]  /*1990*/  @P0 BRA `(.L_x_24) ;  /* 0x0000000000280947 */ /* 0x000fec0003800000 */
[----:B------:R-:W-:-:S13]  /*19a0*/  FSETP.NEU.FTZ.AND P0, PT, |R2|, +INF , PT ;  /* 0x7f8000000200780b */ /* 0x000fda0003f1d200 */
[----:B------:R-:W-:-:S04]  /*19b0*/  @P0 FFMA R7, R2, 1.84467440737095516160e+19, RZ ;  /* 0x5f80000002070823 */ /* 0x000fc800000000ff */
[----:B------:R-:W0:Y:S02]  /*19c0*/  @P0 MUFU.RSQ R8, R7 ;  /* 0x0000000700080308 */ /* 0x000e240000001400 */
[----:B0-----:R-:W-:Y:S01]  /*19d0*/  @P0 FMUL.FTZ R12, R7, R8 ;  /* 0x00000008070c0220 */ /* 0x001fe20000410000 */
[----:B------:R-:W-:-:S03]  /*19e0*/  @P0 FMUL.FTZ R8, R8, 0.5 ;  /* 0x3f00000008080820 */ /* 0x000fc60000410000 */
[----:B------:R-:W-:-:S04]  /*19f0*/  @P0 FADD.FTZ R3, -R12, -RZ ;  /* 0x800000ff0c030221 */ /* 0x000fc80000010100 */
[----:B------:R-:W-:Y:S01]  /*1a00*/  @P0 FFMA R9, R12, R3, R7 ;  /* 0x000000030c090223 */ /* 0x000fe20000000007 */
[----:B------:R-:W-:-:S03]  /*1a10*/  @!P0 IMAD.MOV.U32 R3, RZ, RZ, R2 ;  /* 0x000000ffff038224 */ /* 0x000fc600078e0002 */
[----:B------:R-:W-:-:S04]  /*1a20*/  @P0 FFMA R8, R9, R8, R12 ;  /* 0x0000000809080223 */ /* 0x000fc8000000000c */
[----:B------:R-:W-:-:S07]  /*1a30*/  @P0 FMUL.FTZ R3, R8, 2.3283064365386962891e-10 ;  /* 0x2f80000008030820 */ /* 0x000fce0000410000 */
.L_x_24:
[----:B------:R-:W-:Y:S02]  /*1a40*/  IMAD.MOV.U32 R7, RZ, RZ, R3 ;  /* 0x000000ffff077224 */ /* 0x000fe400078e0003 */
[----:B------:R-:W-:Y:S02]  /*1a50*/  IMAD.MOV.U32 R2, RZ, RZ, R13 ;  /* 0x000000ffff027224 */ /* 0x000fe400078e000d */
[----:B------:R-:W-:-:S04]  /*1a60*/  IMAD.MOV.U32 R3, RZ, RZ, 0x0 ;  /* 0x00000000ff037424 */ /* 0x000fc800078e00ff */
[----:B------:R-:W-:Y:S05]  /*1a70*/  RET.REL.NODEC R2 `(radial_blur) ;  /* 0xffffffe402607950 */ /* 0x000fea0003c3ffff */
        .weak           $__internal_2_$__cuda_sm3x_div_rn_noftz_f32_slowpath
        .type           $__internal_2_$__cuda_sm3x_div_rn_noftz_f32_slowpath,@function
        .size           $__internal_2_$__cuda_sm3x_div_rn_noftz_f32_slowpath,(.L_x_39 - $__internal_2_$__cuda_sm3x_div_rn_noftz_f32_slowpath)
$__internal_2_$__cuda_sm3x_div_rn_noftz_f32_slowpath:
[----:B------:R-:W-:Y:S01]  /*1a80*/  SHF.R.U32.HI R16, RZ, 0x17, R18 ;  /* 0x00000017ff107819 */ /* 0x000fe20000011612 */
[----:B------:R-:W-:Y:S01]  /*1a90*/  BSSY.RECONVERGENT B3, `(.L_x_25) ;  /* 0x0000065000037945 */ /* 0x000fe20003800200 */
[----:B------:R-:W-:Y:S01]  /*1aa0*/  SHF.R.U32.HI R19, RZ, 0x17, R2 ;  /* 0x00000017ff137819 */ /* 0x000fe20000011602 */
[----:B------:R-:W-:Y:S01]  /*1ab0*/  IMAD.MOV.U32 R21, RZ, RZ, R18 ;  /* 0x000000ffff157224 */ /* 0x000fe200078e0012 */
[----:B------:R-:W-:Y:S02]  /*1ac0*/  LOP3.LUT R16, R16, 0xff, RZ, 0xc0, !PT ;  /* 0x000000ff10107812 */ /* 0x000fe400078ec0ff */
[----:B------:R-:W-:-:S03]  /*1ad0*/  LOP3.LUT R19, R19, 0xff, RZ, 0xc0, !PT ;  /* 0x000000ff13137812 */ /* 0x000fc600078ec0ff */
[----:B------:R-:W-:Y:S02]  /*1ae0*/  VIADD R20, R16, 0xffffffff ;  /* 0xffffffff10147836 */ /* 0x000fe40000000000 */
[----:B------:R-:W-:-:S03]  /*1af0*/  VIADD R3, R19, 0xffffffff ;  /* 0xffffffff13037836 */ /* 0x000fc60000000000 */
[----:B------:R-:W-:-:S04]  /*1b00*/  ISETP.GT.U32.AND P0, PT, R20, 0xfd, PT ;  /* 0x000000fd1400780c */ /* 0x000fc80003f04070 */
[----:B------:R-:W-:-:S13]  /*1b10*/  ISETP.GT.U32.OR P0, PT, R3, 0xfd, P0 ;  /* 0x000000fd0300780c */ /* 0x000fda0000704470 */
[----:B------:R-:W-:Y:S01]  /*1b20*/  @!P0 IMAD.MOV.U32 R3, RZ, RZ, RZ ;  /* 0x000000ffff038224 */ /* 0x000fe200078e00ff */
[----:B------:R-:W-:Y:S06]  /*1b30*/  @!P0 BRA `(.L_x_26) ;  /* 0x0000000000648947 */ /* 0x000fec0003800000 */
[----:B------:R-:W-:Y:S02]  /*1b40*/  FSETP.GTU.FTZ.AND P0, PT, |R2|, +INF , PT ;  /* 0x7f8000000200780b */ /* 0x000fe40003f1c200 */
[----:B------:R-:W-:-:S04]  /*1b50*/  FSETP.GTU.FTZ.AND P1, PT, |R18|, +INF , PT ;  /* 0x7f8000001200780b */ /* 0x000fc80003f3c200 */
[----:B------:R-:W-:-:S13]  /*1b60*/  PLOP3.LUT P0, PT, P0, P1, PT, 0xf8, 0x8f ;  /* 0x00000000008f781c */ /* 0x000fda0000703f70 */
[----:B------:R-:W-:Y:S05]  /*1b70*/  @P0 BRA `(.L_x_27) ;  /* 0x0000000400540947 */ /* 0x000fea0003800000 */
[----:B------:R-:W-:-:S13]  /*1b80*/  LOP3.LUT P0, RZ, R21, 0x7fffffff, R2, 0xc8, !PT ;  /* 0x7fffffff15ff7812 */ /* 0x000fda000780c802 */
[----:B------:R-:W-:Y:S05]  /*1b90*/  @!P0 BRA `(.L_x_28) ;  /* 0x0000000400448947 */ /* 0x000fea0003800000 */
[----:B------:R-:W-:Y:S02]  /*1ba0*/  FSETP.NEU.FTZ.AND P3, PT, |R2|, +INF , PT ;  /* 0x7f8000000200780b */ /* 0x000fe40003f7d200 */
[----:B------:R-:W-:Y:S02]  /*1bb0*/  FSETP.NEU.FTZ.AND P1, PT, |R18|, +INF , PT ;  /* 0x7f8000001200780b */ /* 0x000fe40003f3d200 */
[----:B------:R-:W-:-:S11]  /*1bc0*/  FSETP.NEU.FTZ.AND P0, PT, |R2|, +INF , PT ;  /* 0x7f8000000200780b */ /* 0x000fd60003f1d200 */
[----:B------:R-:W-:Y:S05]  /*1bd0*/  @!P1 BRA !P3, `(.L_x_28) ;  /* 0x0000000400349947 */ /* 0x000fea0005800000 */
[----:B------:R-:W-:-:S04]  /*1be0*/  LOP3.LUT P3, RZ, R2, 0x7fffffff, RZ, 0xc0, !PT ;  /* 0x7fffffff02ff7812 */ /* 0x000fc8000786c0ff */
[----:B------:R-:W-:-:S13]  /*1bf0*/  PLOP3.LUT P1, PT, P1, P3, PT, 0x2f, 0xf2 ;  /* 0x0000000000f2781c */ /* 0x000fda0000f26577 */
[----:B------:R-:W-:Y:S05]  /*1c00*/  @P1 BRA `(.L_x_29) ;  /* 0x0000000400201947 */ /* 0x000fea0003800000 */
[----:B------:R-:W-:-:S04]  /*1c10*/  LOP3.LUT P1, RZ, R21, 0x7fffffff, RZ, 0xc0, !PT ;  /* 0x7fffffff15ff7812 */ /* 0x000fc8000782c0ff */
[----:B------:R-:W-:-:S13]  /*1c20*/  PLOP3.LUT P0, PT, P0, P1, PT, 0x2f, 0xf2 ;  /* 0x0000000000f2781c */ /* 0x000fda0000702577 */
[----:B------:R-:W-:Y:S05]  /*1c30*/  @P0 BRA `(.L_x_30) ;  /* 0x0000000400080947 */ /* 0x000fea0003800000 */
[----:B------:R-:W-:-:S04]  /*1c40*/  IADD3 R3, PT, PT, R19, -0x1, RZ ;  /* 0xffffffff13037810 */ /* 0x000fc80007ffe0ff */
[----:B------:R-:W-:Y:S01]  /*1c50*/  ISETP.GE.AND P0, PT, R3, RZ, PT ;  /* 0x000000ff0300720c */ /* 0x000fe20003f06270 */
[----:B------:R-:W-:-:S05]  /*1c60*/  VIADD R3, R16, 0xffffffff ;  /* 0xffffffff10037836 */ /* 0x000fca0000000000 */
[----:B------:R-:W-:-:S07]  /*1c70*/  ISETP.GE.AND P1, PT, R3, RZ, PT ;  /* 0x000000ff0300720c */ /* 0x000fce0003f26270 */
[----:B------:R-:W-:Y:S02]  /*1c80*/  @P0 IMAD.MOV.U32 R3, RZ, RZ, RZ ;  /* 0x000000ffff030224 */ /* 0x000fe400078e00ff */
[----:B------:R-:W-:Y:S01]  /*1c90*/  @!P0 FFMA R2, R2, 1.84467440737095516160e+19, RZ ;  /* 0x5f80000002028823 */ /* 0x000fe200000000ff */
[----:B------:R-:W-:-:S03]  /*1ca0*/  @!P0 IMAD.MOV.U32 R3, RZ, RZ, -0x40 ;  /* 0xffffffc0ff038424 */ /* 0x000fc600078e00ff */
[----:B------:R-:W-:Y:S01]  /*1cb0*/  @!P1 FFMA R21, R18, 1.84467440737095516160e+19, RZ ;  /* 0x5f80000012159823 */ /* 0x000fe200000000ff */
[----:B------:R-:W-:-:S07]  /*1cc0*/  @!P1 VIADD R3, R3, 0x40 ;  /* 0x0000004003039836 */ /* 0x000fce0000000000 */
.L_x_26:
[----:B------:R-:W-:Y:S01]  /*1cd0*/  LEA R20, R16, 0xc0800000, 0x17 ;  /* 0xc080000010147811 */ /* 0x000fe200078eb8ff */
[----:B------:R-:W-:Y:S01]  /*1ce0*/  VIADD R19, R19, 0xffffff81 ;  /* 0xffffff8113137836 */ /* 0x000fe20000000000 */
[----:B------:R-:W-:Y:S03]  /*1cf0*/  BSSY.RECONVERGENT B4, `(.L_x_31) ;  /* 0x0000035000047945 */ /* 0x000fe60003800200 */
[----:B------:R-:W-:Y:S02]  /*1d00*/  IMAD.IADD R22, R21, 0x1, -R20 ;  /* 0x0000000115167824 */ /* 0x000fe400078e0a14 */
[C---:B------:R-:W-:Y:S02]  /*1d10*/  IMAD R2, R19.reuse, -0x800000, R2 ;  /* 0xff80000013027824 */ /* 0x040fe400078e0202 */
[----:B------:R0:W1:Y:S01]  /*1d20*/  MUFU.RCP R20, R22 ;  /* 0x0000001600147308 */ /* 0x0000620000001000 */
[----:B------:R-:W-:Y:S01]  /*1d30*/  FADD.FTZ R23, -R22, -RZ ;  /* 0x800000ff16177221 */ /* 0x000fe20000010100 */
[----:B0-----:R-:W-:-:S05]  /*1d40*/  IADD3 R22, PT, PT, R19, 0x7f, -R16 ;  /* 0x0000007f13167810 */ /* 0x001fca0007ffe810 */
[----:B------:R-:W-:Y:S02]  /*1d50*/  IMAD.IADD R3, R22, 0x1, R3 ;  /* 0x0000000116037824 */ /* 0x000fe400078e0203 */
[----:B-1----:R-:W-:-:S04]  /*1d60*/  FFMA R21, R20, R23, 1 ;  /* 0x3f80000014157423 */ /* 0x002fc80000000017 */
[----:B------:R-:W-:-:S04]  /*1d70*/  FFMA R21, R20, R21, R20 ;  /* 0x0000001514157223 */ /* 0x000fc80000000014 */
[----:B------:R-:W-:-:S04]  /*1d80*/  FFMA R20, R2, R21, RZ ;  /* 0x0000001502147223 */ /* 0x000fc800000000ff */
[----:B------:R-:W-:-:S04]  /*1d90*/  FFMA R24, R23, R20, R2 ;  /* 0x0000001417187223 */ /* 0x000fc80000000002 */
[----:B------:R-:W-:-:S04]  /*1da0*/  FFMA R20, R21, R24, R20 ;  /* 0x0000001815147223 */ /* 0x000fc80000000014 */
[----:B------:R-:W-:-:S04]  /*1db0*/  FFMA R23, R23, R20, R2 ;  /* 0x0000001417177223 */ /* 0x000fc80000000002 */
[----:B------:R-:W-:-:S05]  /*1dc0*/  FFMA R2, R21, R23, R20 ;  /* 0x0000001715027223 */ /* 0x000fca0000000014 */
[----:B------:R-:W-:-:S04]  /*1dd0*/  SHF.R.U32.HI R16, RZ, 0x17, R2 ;  /* 0x00000017ff107819 */ /* 0x000fc80000011602 */
[----:B------:R-:W-:-:S05]  /*1de0*/  LOP3.LUT R16, R16, 0xff, RZ, 0xc0, !PT ;  /* 0x000000ff10107812 */ /* 0x000fca00078ec0ff */
[----:B------:R-:W-:-:S04]  /*1df0*/  IMAD.IADD R16, R16, 0x1, R3 ;  /* 0x0000000110107824 */ /* 0x000fc800078e0203 */
[----:B------:R-:W-:-:S05]  /*1e00*/  VIADD R19, R16, 0xffffffff ;  /* 0xffffffff10137836 */ /* 0x000fca0000000000 */
[----:B------:R-:W-:-:S13]  /*1e10*/  ISETP.GE.U32.AND P0, PT, R19, 0xfe, PT ;  /* 0x000000fe1300780c */ /* 0x000fda0003f06070 */
[----:B------:R-:W-:Y:S05]  /*1e20*/  @!P0 BRA `(.L_x_32) ;  /* 0x0000000000808947 */ /* 0x000fea0003800000 */
[----:B------:R-:W-:-:S13]  /*1e30*/  ISETP.GT.AND P0, PT, R16, 0xfe, PT ;  /* 0x000000fe1000780c */ /* 0x000fda0003f04270 */
[----:B------:R-:W-:Y:S05]  /*1e40*/  @P0 BRA `(.L_x_33) ;  /* 0x00000000006c0947 */ /* 0x000fea0003800000 */
[----:B------:R-:W-:-:S13]  /*1e50*/  ISETP.GE.AND P0, PT, R16, 0x1, PT ;  /* 0x000000011000780c */ /* 0x000fda0003f06270 */
[----:B------:R-:W-:Y:S05]  /*1e60*/  @P0 BRA `(.L_x_34) ;  /* 0x0000000000740947 */ /* 0x000fea0003800000 */
[----:B------:R-:W-:Y:S02]  /*1e70*/  ISETP.GE.AND P0, PT, R16, -0x18, PT ;  /* 0xffffffe81000780c */ /* 0x000fe40003f06270 */
[----:B------:R-:W-:-:S11]  /*1e80*/  LOP3.LUT R2, R2, 0x80000000, RZ, 0xc0, !PT ;  /* 0x8000000002027812 */ /* 0x000fd600078ec0ff */
[----:B------:R-:W-:Y:S05]  /*1e90*/  @!P0 BRA `(.L_x_34) ;  /* 0x0000000000688947 */ /* 0x000fea0003800000 */
[-C--:B------:R-:W-:Y:S01]  /*1ea0*/  FFMA.RZ R3, R21, R23.reuse, R20 ;  /* 0x0000001715037223 */ /* 0x080fe2000000c014 */
[C---:B------:R-:W-:Y:S01]  /*1eb0*/  VIADD R22, R16.reuse, 0x20 ;  /* 0x0000002010167836 */ /* 0x040fe20000000000 */
[C---:B------:R-:W-:Y:S02]  /*1ec0*/  ISETP.NE.AND P3, PT, R16.reuse, RZ, PT ;  /* 0x000000ff1000720c */ /* 0x040fe40003f65270 */
[----:B------:R-:W-:Y:S01]  /*1ed0*/  ISETP.NE.AND P1, PT, R16, RZ, PT ;  /* 0x000000ff1000720c */ /* 0x000fe20003f25270 */
[----:B------:R-:W-:Y:S01]  /*1ee0*/  IMAD.MOV R16, RZ, RZ, -R16 ;  /* 0x000000ffff107224 */ /* 0x000fe200078e0a10 */
[----:B------:R-:W-:Y:S01]  /*1ef0*/  LOP3.LUT R19, R3, 0x7fffff, RZ, 0xc0, !PT ;  /* 0x007fffff03137812 */ /* 0x000fe200078ec0ff */
[CCC-:B------:R-:W-:Y:S01]  /*1f00*/  FFMA.RP R3, R21.reuse, R23.reuse, R20.reuse ;  /* 0x0000001715037223 */ /* 0x1c0fe20000008014 */
[----:B------:R-:W-:Y:S02]  /*1f10*/  FFMA.RM R20, R21, R23, R20 ;  /* 0x0000001715147223 */ /* 0x000fe40000004014 */
[----:B------:R-:W-:-:S02]  /*1f20*/  LOP3.LUT R19, R19, 0x800000, RZ, 0xfc, !PT ;  /* 0x0080000013137812 */ /* 0x000fc400078efcff */
[----:B------:R-:W-:Y:S02]  /*1f30*/  SEL R16, R16, RZ, P3 ;  /* 0x000000ff10107207 */ /* 0x000fe40001800000 */
[----:B------:R-:W-:Y:S02]  /*1f40*/  SHF.L.U32 R22, R19, R22, RZ ;  /* 0x0000001613167219 */ /* 0x000fe400000006ff */
[----:B------:R-:W-:Y:S02]  /*1f50*/  FSETP.NEU.FTZ.AND P0, PT, R3, R20, PT ;  /* 0x000000140300720b */ /* 0x000fe40003f1d000 */
[----:B------:R-:W-:Y:S02]  /*1f60*/  ISETP.NE.AND P1, PT, R22, RZ, P1 ;  /* 0x000000ff1600720c */ /* 0x000fe40000f25270 */
[----:B------:R-:W-:Y:S02]  /*1f70*/  SHF.R.U32.HI R16, RZ, R16, R19 ;  /* 0x00000010ff107219 */ /* 0x000fe40000011613 */
[----:B------:R-:W-:-:S02]  /*1f80*/  PLOP3.LUT P0, PT, P0, P1, PT, 0xf8, 0x8f ;  /* 0x00000000008f781c */ /* 0x000fc40000703f70 */
[----:B------:R-:W-:Y:S02]  /*1f90*/  SHF.R.U32.HI R20, RZ, 0x1, R16 ;  /* 0x00000001ff147819 */ /* 0x000fe40000011610 */
[----:B------:R-:W-:-:S04]  /*1fa0*/  SEL R3, RZ, 0x1, !P0 ;  /* 0x00000001ff037807 */ /* 0x000fc80004000000 */
[----:B------:R-:W-:-:S04]  /*1fb0*/  LOP3.LUT R3, R3, 0x1, R20, 0xf8, !PT ;  /* 0x0000000103037812 */ /* 0x000fc800078ef814 */
[----:B------:R-:W-:-:S05]  /*1fc0*/  LOP3.LUT R3, R3, R16, RZ, 0xc0, !PT ;  /* 0x0000001003037212 */ /* 0x000fca00078ec0ff */
[----:B------:R-:W-:-:S05]  /*1fd0*/  IMAD.IADD R3, R20, 0x1, R3 ;  /* 0x0000000114037824 */ /* 0x000fca00078e0203 */
[----:B------:R-:W-:Y:S01]  /*1fe0*/  LOP3.LUT R2, R3, R2, RZ, 0xfc, !PT ;  /* 0x0000000203027212 */ /* 0x000fe200078efcff */
[----:B------:R-:W-:Y:S06]  /*1ff0*/  BRA `(.L_x_34) ;  /* 0x0000000000107947 */ /* 0x000fec0003800000 */
.L_x_33:
[----:B------:R-:W-:-:S04]  /*2000*/  LOP3.LUT R2, R2, 0x80000000, RZ, 0xc0, !PT ;  /* 0x8000000002027812 */ /* 0x000fc800078ec0ff */
[----:B------:R-:W-:Y:S01]  /*2010*/  LOP3.LUT R2, R2, 0x7f800000, RZ, 0xfc, !PT ;  /* 0x7f80000002027812 */ /* 0x000fe200078efcff */
[----:B------:R-:W-:Y:S06]  /*2020*/  BRA `(.L_x_34) ;  /* 0x0000000000047947 */ /* 0x000fec0003800000 */
.L_x_32:
[----:B------:R-:W-:-:S07]  /*2030*/  IMAD R2, R3, 0x800000, R2 ;  /* 0x0080000003027824 */ /* 0x000fce00078e0202 */
.L_x_34:
[----:B------:R-:W-:Y:S05]  /*2040*/  BSYNC.RECONVERGENT B4 ;  /* 0x0000000000047941 */ /* 0x000fea0003800200 */
.L_x_31:
[----:B------:R-:W-:Y:S05]  /*2050*/  BRA `(.L_x_35) ;  /* 0x0000000000207947 */ /* 0x000fea0003800000 */
.L_x_30:
[----:B------:R-:W-:-:S04]  /*2060*/  LOP3.LUT R2, R21, 0x80000000, R2, 0x48, !PT ;  /* 0x8000000015027812 */ /* 0x000fc800078e4802 */
[----:B------:R-:W-:Y:S01]  /*2070*/  LOP3.LUT R2, R2, 0x7f800000, RZ, 0xfc, !PT ;  /* 0x7f80000002027812 */ /* 0x000fe200078efcff */
[----:B------:R-:W-:Y:S06]  /*2080*/  BRA `(.L_x_35) ;  /* 0x0000000000147947 */ /* 0x000fec0003800000 */
.L_x_29:
[----:B------:R-:W-:Y:S01]  /*2090*/  LOP3.LUT R2, R21, 0x80000000, R2, 0x48, !PT ;  /* 0x8000000015027812 */ /* 0x000fe200078e4802 */
[----:B------:R-:W-:Y:S06]  /*20a0*/  BRA `(.L_x_35) ;  /* 0x00000000000c7947 */ /* 0x000fec0003800000 */
.L_x_28:
[----:B------:R-:W0:Y:S01]  /*20b0*/  MUFU.RSQ R2, -QNAN ;  /* 0xffc0000000027908 */ /* 0x000e220000001400 */
[----:B------:R-:W-:Y:S05]  /*20c0*/  BRA `(.L_x_35) ;  /* 0x0000000000047947 */ /* 0x000fea0003800000 */
.L_x_27:
[----:B------:R-:W-:-:S07]  /*20d0*/  FADD.FTZ R2, R2, R18 ;  /* 0x0000001202027221 */ /* 0x000fce0000010000 */
.L_x_35:
[----:B------:R-:W-:Y:S05]  /*20e0*/  BSYNC.RECONVERGENT B3 ;  /* 0x0000000000037941 */ /* 0x000fea0003800200 */
.L_x_25:
[----:B0-----:R-:W-:Y:S02]  /*20f0*/  IMAD.MOV.U32 R16, RZ, RZ, R2 ;  /* 0x000000ffff107224 */ /* 0x001fe400078e0002 */
[----:B------:R-:W-:Y:S02]  /*2100*/  IMAD.MOV.U32 R2, RZ, RZ, R17 ;  /* 0x000000ffff027224 */ /* 0x000fe400078e0011 */
[----:B------:R-:W-:-:S04]  /*2110*/  IMAD.MOV.U32 R3, RZ, RZ, 0x0 ;  /* 0x00000000ff037424 */ /* 0x000fc800078e00ff */
[----:B------:R-:W-:Y:S05]  /*2120*/  RET.REL.NODEC R2 `(radial_blur) ;  /* 0xffffffdc02b47950 */ /* 0x000fea0003c3ffff */
.L_x_36:
[----:B------:R-:W-:-:S00]  /*2130*/  BRA `(.L_x_36) ;  /* 0xfffffffc00fc7947 */ /* 0x000fc0000383ffff */
[----:B------:R-:W-:-:S00]  /*2140*/  NOP ;  /* 0x0000000000007918 */ /* 0x000fc00000000000 */
        /* <DEDUP_REMOVED lines=11> */
.L_x_39:


//--------------------- .nv.global.init           --------------------------
	.section	.nv.global.init,"aw",@progbits
	.align	4
.nv.global.init:
	.type		__cudart_i2opi_f,@object
	.size		__cudart_i2opi_f,(.L_0 - __cudart_i2opi_f)
__cudart_i2opi_f:
        /*0000*/ 	.byte	0x41, 0x90, 0x43, 0x3c, 0x99, 0x95, 0x62, 0xdb, 0xc0, 0xdd, 0x34, 0xf5, 0xd1, 0x57, 0x27, 0xfc
        /*0010*/ 	.byte	0x29, 0x15, 0x44, 0x4e, 0x6e, 0x83, 0xf9, 0xa2
.L_0:


//--------------------- .nv.shared.reserved.0     --------------------------
	.section	.nv.shared.reserved.0,"aw",@nobits
	.weak		__nv_reservedSMEM_offset_0_alias
	.size		__nv_reservedSMEM_offset_0_alias, 0, 64
	.other		__nv_reservedSMEM_offset_0_alias,@"STO_CUDA_RESERVED_SHARED STV_DEFAULT"
__nv_reservedSMEM_offset_0_alias:
	.zero		0
	.zero		64


//--------------------- .nv.constant0.radial_blur --------------------------
	.section	.nv.constant0.radial_blur,"a",@progbits
	.sectionflags	@""
	.align	4
.nv.constant0.radial_blur:
	.zero		932


//--------------------- SYMBOLS --------------------------

	.type		.nv.reservedSmem.offset0,@object
	.size		.nv.reservedSmem.offset0,0x4
